// auto-generated by cutlass_sweep.gemm — config: {"arch": "sm_90", "cluster_m": 1, "cluster_n": 1, "dtype": "fp16", "dtype_b": "fp16", "layout": "nt", "stages": 0, "tile_k": 16, "tile_m": 128, "tile_n": 48}
#include "cutlass/cutlass.h"
#include "cutlass/gemm/collective/collective_builder.hpp"
#include "cutlass/gemm/device/gemm_universal_adapter.h"
#include "cutlass/gemm/kernel/gemm_universal.hpp"
#include "cutlass/epilogue/collective/collective_builder.hpp"

using ElemA = cutlass::half_t;
using ElemB = cutlass::half_t;
using ElemCD = cutlass::half_t;
using Acc  = float;
using TileShape    = cute::Shape<cute::_128, cute::_48, cute::_16>;
using ClusterShape = cute::Shape<cute::_1, cute::_1, cute::_1>;

using CollectiveEpilogue = typename cutlass::epilogue::collective::CollectiveBuilder<
    cutlass::arch::Sm90, cutlass::arch::OpClassTensorOp,
    TileShape, ClusterShape,
    cutlass::epilogue::collective::EpilogueTileAuto,
    Acc, Acc,
    ElemCD, cutlass::layout::RowMajor, 128 / cutlass::sizeof_bits<ElemCD>::value,
    ElemCD, cutlass::layout::RowMajor, 128 / cutlass::sizeof_bits<ElemCD>::value,
    cutlass::epilogue::collective::EpilogueScheduleAuto
  >::CollectiveOp;

using CollectiveMainloop = typename cutlass::gemm::collective::CollectiveBuilder<
    cutlass::arch::Sm90, cutlass::arch::OpClassTensorOp,
    ElemA, cutlass::layout::RowMajor, 128 / cutlass::sizeof_bits<ElemA>::value,
    ElemB, cutlass::layout::ColumnMajor, 128 / cutlass::sizeof_bits<ElemB>::value,
    Acc,
    TileShape, ClusterShape,
    cutlass::gemm::collective::StageCountAutoCarveout<static_cast<int>(sizeof(typename CollectiveEpilogue::SharedStorage))>,
    cutlass::gemm::collective::KernelScheduleAuto
  >::CollectiveOp;

using GemmKernel = cutlass::gemm::kernel::GemmUniversal<
    cute::Shape<int,int,int,int>,
    CollectiveMainloop,
    CollectiveEpilogue
>;
using Gemm = cutlass::gemm::device::GemmUniversalAdapter<GemmKernel>;

// Force the device kernel symbol into the cubin without needing a host main.
auto* _anchor = &cutlass::device_kernel<GemmKernel>;


// ===== COMPILED SASS (sm_90a) =====

	.target	sm_90a

	.elftype	@"ET_EXEC"


//--------------------- .note.nv.tkinfo           --------------------------
	.section	.note.nv.tkinfo,"",@"SHT_NOTE"
	.sectionflags	@"SHF_NOTE_NV_TKINFO"
	.tkinfo
        /*0018*/ 	.word	0x00000002
        /*0030*/ 	.string	""
        /*0030*/ 	.string	"ptxas"
        /*0030*/ 	.string	"Cuda compilation tools, release 13.0, V13.0.88"
        /*0030*/ 	.string	"Build cuda_13.0.r13.0/compiler.36424714_0"
        /*0030*/ 	.string	"-arch sm_90a -m 64 "



//--------------------- .note.nv.cuinfo           --------------------------
	.section	.note.nv.cuinfo,"",@"SHT_NOTE"
	.sectionflags	@"SHF_NOTE_NV_CUINFO"
        /*0018*/ 	.short	0x0002
        /*001a*/ 	.short	0x005a
        /*001c*/ 	.short	0x0082
	.zero		2


//--------------------- .nv.info                  --------------------------
	.section	.nv.info,"",@"SHT_CUDA_INFO"
	.align	4


	//----- nvinfo : EIATTR_REGCOUNT
	.align		4
        /*0000*/ 	.byte	0x04, 0x2f
        /*0002*/ 	.short	(.L_15 - .L_14)
	.align		4
.L_14:
        /*0004*/ 	.word	index@(_ZN7cutlass13device_kernelINS_4gemm6kernel13GemmUniversalIN4cute5tupleIJiiiiEEENS1_10collective13CollectiveMmaINS1_34MainloopSm90TmaGmmaWarpSpecializedILi41ENS5_IJNS4_1CILi1EEESB_SB_EEENS1_35KernelTmaWarpSpecializedCooperativeEEENS5_IJNSA_ILi128EEENSA_ILi48EEENSA_ILi16EEEEEENS_6half_tENS5_IJlSB_lEEESJ_SK_NS4_8TiledMMAINS4_8MMA_AtomIJNS4_4SM904GMMA25MMA_64x16x16_F32F16F16_SSILNSO_5MajorE0ELSQ_0ELNSO_7ScaleInE1ELSR_1EEEEEENS4_6LayoutINS5_IJNSA_ILi2EEESB_SB_EEENS5_IJSB_NSA_ILi0EEESX_EEEEENS5_IJNS4_10UnderscoreES10_S10_EEEEENS4_13SM90_TMA_LOADENS4_14ComposedLayoutINS4_7SwizzleILi1ELi4ELi3EEENS4_18smem_ptr_flag_bitsILi16EEENSU_INS5_IJNSA_ILi8EEESH_EEENS5_IJSH_SB_EEEEEEEvNS4_8identityES13_S1D_vS1E_EENS_8epilogue10collective6detail29Sm90TmaWarpSpecializedAdapterINS1H_15DefaultEpilogueISJ_SK_SK_NS1G_6thread17LinearCombinationISJ_Li1EffLNS1L_9ScaleType4KindE0ELNS_15FloatRoundStyleE2ESJ_EENS1_15EpilogueDefaultEEEEEvvEEEEvNT_6ParamsE)
        /*0008*/ 	.word	0x000000a8


	//----- nvinfo : EIATTR_FRAME_SIZE
	.align		4
.L_15:
        /*000c*/ 	.byte	0x04, 0x11
        /*000e*/ 	.short	(.L_17 - .L_16)
	.align		4
.L_16:
        /*0010*/ 	.word	index@(_ZN7cutlass13device_kernelINS_4gemm6kernel13GemmUniversalIN4cute5tupleIJiiiiEEENS1_10collective13CollectiveMmaINS1_34MainloopSm90TmaGmmaWarpSpecializedILi41ENS5_IJNS4_1CILi1EEESB_SB_EEENS1_35KernelTmaWarpSpecializedCooperativeEEENS5_IJNSA_ILi128EEENSA_ILi48EEENSA_ILi16EEEEEENS_6half_tENS5_IJlSB_lEEESJ_SK_NS4_8TiledMMAINS4_8MMA_AtomIJNS4_4SM904GMMA25MMA_64x16x16_F32F16F16_SSILNSO_5MajorE0ELSQ_0ELNSO_7ScaleInE1ELSR_1EEEEEENS4_6LayoutINS5_IJNSA_ILi2EEESB_SB_EEENS5_IJSB_NSA_ILi0EEESX_EEEEENS5_IJNS4_10UnderscoreES10_S10_EEEEENS4_13SM90_TMA_LOADENS4_14ComposedLayoutINS4_7SwizzleILi1ELi4ELi3EEENS4_18smem_ptr_flag_bitsILi16EEENSU_INS5_IJNSA_ILi8EEESH_EEENS5_IJSH_SB_EEEEEEEvNS4_8identityES13_S1D_vS1E_EENS_8epilogue10collective6detail29Sm90TmaWarpSpecializedAdapterINS1H_15DefaultEpilogueISJ_SK_SK_NS1G_6thread17LinearCombinationISJ_Li1EffLNS1L_9ScaleType4KindE0ELNS_15FloatRoundStyleE2ESJ_EENS1_15EpilogueDefaultEEEEEvvEEEEvNT_6ParamsE)
        /*0014*/ 	.word	0x00000000


	//----- nvinfo : EIATTR_MIN_STACK_SIZE
	.align		4
.L_17:
        /*0018*/ 	.byte	0x04, 0x12
        /*001a*/ 	.short	(.L_19 - .L_18)
	.align		4
.L_18:
        /*001c*/ 	.word	index@(_ZN7cutlass13device_kernelINS_4gemm6kernel13GemmUniversalIN4cute5tupleIJiiiiEEENS1_10collective13CollectiveMmaINS1_34MainloopSm90TmaGmmaWarpSpecializedILi41ENS5_IJNS4_1CILi1EEESB_SB_EEENS1_35KernelTmaWarpSpecializedCooperativeEEENS5_IJNSA_ILi128EEENSA_ILi48EEENSA_ILi16EEEEEENS_6half_tENS5_IJlSB_lEEESJ_SK_NS4_8TiledMMAINS4_8MMA_AtomIJNS4_4SM904GMMA25MMA_64x16x16_F32F16F16_SSILNSO_5MajorE0ELSQ_0ELNSO_7ScaleInE1ELSR_1EEEEEENS4_6LayoutINS5_IJNSA_ILi2EEESB_SB_EEENS5_IJSB_NSA_ILi0EEESX_EEEEENS5_IJNS4_10UnderscoreES10_S10_EEEEENS4_13SM90_TMA_LOADENS4_14ComposedLayoutINS4_7SwizzleILi1ELi4ELi3EEENS4_18smem_ptr_flag_bitsILi16EEENSU_INS5_IJNSA_ILi8EEESH_EEENS5_IJSH_SB_EEEEEEEvNS4_8identityES13_S1D_vS1E_EENS_8epilogue10collective6detail29Sm90TmaWarpSpecializedAdapterINS1H_15DefaultEpilogueISJ_SK_SK_NS1G_6thread17LinearCombinationISJ_Li1EffLNS1L_9ScaleType4KindE0ELNS_15FloatRoundStyleE2ESJ_EENS1_15EpilogueDefaultEEEEEvvEEEEvNT_6ParamsE)
        /*0020*/ 	.word	0x00000000
.L_19:


//--------------------- .nv.compat                --------------------------
	.section	.nv.compat,"",@"SHT_CUDA_COMPAT_INFO"
	.align	4
        /*0000*/ 	.byte	0x02, 0x09, 0x01, 0x00, 0x02, 0x02, 0x04, 0x00, 0x02, 0x05, 0x05, 0x00, 0x03, 0x07, 0x01, 0x01
        /*0010*/ 	.byte	0x02, 0x03, 0x01, 0x00, 0x02, 0x06, 0x01, 0x00, 0x04, 0x0b, 0x08, 0x00, 0x00, 0x00, 0x00, 0x00
        /*0020*/ 	.byte	0x00, 0x00, 0x00, 0x00


//--------------------- .nv.info._ZN7cutlass13device_kernelINS_4gemm6kernel13GemmUniversalIN4cute5tupleIJiiiiEEENS1_10collective13CollectiveMmaINS1_34MainloopSm90TmaGmmaWarpSpecializedILi41ENS5_IJNS4_1CILi1EEESB_SB_EEENS1_35KernelTmaWarpSpecializedCooperativeEEENS5_IJNSA_ILi128EEENSA_ILi48EEENSA_ILi16EEEEEENS_6half_tENS5_IJlSB_lEEESJ_SK_NS4_8TiledMMAINS4_8MMA_AtomIJNS4_4SM904GMMA25MMA_64x16x16_F32F16F16_SSILNSO_5MajorE0ELSQ_0ELNSO_7ScaleInE1ELSR_1EEEEEENS4_6LayoutINS5_IJNSA_ILi2EEESB_SB_EEENS5_IJSB_NSA_ILi0EEESX_EEEEENS5_IJNS4_10UnderscoreES10_S10_EEEEENS4_13SM90_TMA_LOADENS4_14ComposedLayoutINS4_7SwizzleILi1ELi4ELi3EEENS4_18smem_ptr_flag_bitsILi16EEENSU_INS5_IJNSA_ILi8EEESH_EEENS5_IJSH_SB_EEEEEEEvNS4_8identityES13_S1D_vS1E_EENS_8epilogue10collective6detail29Sm90TmaWarpSpecializedAdapterINS1H_15DefaultEpilogueISJ_SK_SK_NS1G_6thread17LinearCombinationISJ_Li1EffLNS1L_9ScaleType4KindE0ELNS_15FloatRoundStyleE2ESJ_EENS1_15EpilogueDefaultEEEEEvvEEEEvNT_6ParamsE --------------------------
	.section	.nv.info._ZN7cutlass13device_kernelINS_4gemm6kernel13GemmUniversalIN4cute5tupleIJiiiiEEENS1_10collective13CollectiveMmaINS1_34MainloopSm90TmaGmmaWarpSpecializedILi41ENS5_IJNS4_1CILi1EEESB_SB_EEENS1_35KernelTmaWarpSpecializedCooperativeEEENS5_IJNSA_ILi128EEENSA_ILi48EEENSA_ILi16EEEEEENS_6half_tENS5_IJlSB_lEEESJ_SK_NS4_8TiledMMAINS4_8MMA_AtomIJNS4_4SM904GMMA25MMA_64x16x16_F32F16F16_SSILNSO_5MajorE0ELSQ_0ELNSO_7ScaleInE1ELSR_1EEEEEENS4_6LayoutINS5_IJNSA_ILi2EEESB_SB_EEENS5_IJSB_NSA_ILi0EEESX_EEEEENS5_IJNS4_10UnderscoreES10_S10_EEEEENS4_13SM90_TMA_LOADENS4_14ComposedLayoutINS4_7SwizzleILi1ELi4ELi3EEENS4_18smem_ptr_flag_bitsILi16EEENSU_INS5_IJNSA_ILi8EEESH_EEENS5_IJSH_SB_EEEEEEEvNS4_8identityES13_S1D_vS1E_EENS_8epilogue10collective6detail29Sm90TmaWarpSpecializedAdapterINS1H_15DefaultEpilogueISJ_SK_SK_NS1G_6thread17LinearCombinationISJ_Li1EffLNS1L_9ScaleType4KindE0ELNS_15FloatRoundStyleE2ESJ_EENS1_15EpilogueDefaultEEEEEvvEEEEvNT_6ParamsE,"",@"SHT_CUDA_INFO"
	.sectionflags	@""
	.align	4


	//----- nvinfo : EIATTR_CUDA_API_VERSION
	.align		4
        /*0000*/ 	.byte	0x04, 0x37
        /*0002*/ 	.short	(.L_21 - .L_20)
.L_20:
        /*0004*/ 	.word	0x00000082


	//----- nvinfo : EIATTR_KPARAM_INFO
	.align		4
.L_21:
        /*0008*/ 	.byte	0x04, 0x17
        /*000a*/ 	.short	(.L_23 - .L_22)
.L_22:
        /*000c*/ 	.word	0x00000000
        /*0010*/ 	.short	0x0000
        /*0012*/ 	.short	0x0070
        /*0014*/ 	.byte	0x00, 0xf0, 0x01, 0x10


	//----- nvinfo : EIATTR_SPARSE_MMA_MASK
	.align		4
.L_23:
        /*0018*/ 	.byte	0x03, 0x50
        /*001a*/ 	.short	0x0000


	//----- nvinfo : EIATTR_MAXREG_COUNT
	.align		4
        /*001c*/ 	.byte	0x03, 0x1b
        /*001e*/ 	.short	0x00a8


	//----- nvinfo : EIATTR_NUM_BARRIERS
	.align		4
        /*0020*/ 	.byte	0x02, 0x4c
        /*0022*/ 	.byte	0x01
	.zero		1


	//----- nvinfo : EIATTR_EXTERNS
	.align		4
        /*0024*/ 	.byte	0x04, 0x0f
        /*0026*/ 	.short	(.L_25 - .L_24)


	//   ....[0]....
	.align		4
.L_24:
        /*0028*/ 	.word	index@(__assertfail)


	//----- nvinfo : EIATTR_MERCURY_ISA_VERSION
	.align		4
.L_25:
        /*002c*/ 	.byte	0x03, 0x5f
        /*002e*/ 	.short	0x0101


	//----- nvinfo : EIATTR_INT_WARP_WIDE_INSTR_OFFSETS
	.align		4
        /*0030*/ 	.byte	0x04, 0x31
        /*0032*/ 	.short	(.L_27 - .L_26)


	//   ....[0]....
.L_26:
        /*0034*/ 	.word	0x000008c0


	//   ....[1]....
        /*0038*/ 	.word	0x000008d0


	//   ....[2]....
        /*003c*/ 	.word	0x00000990


	//----- nvinfo : EIATTR_COOP_GROUP_MASK_REGIDS
	.align		4
.L_27:
        /*0040*/ 	.byte	0x04, 0x29
        /*0042*/ 	.short	(.L_29 - .L_28)


	//   ....[0]....
.L_28:
        /*0044*/ 	.word	0xffffffff


	//   ....[1]....
        /*0048*/ 	.word	0xffffffff


	//   ....[2]....
        /*004c*/ 	.word	0xffffffff


	//   ....[3]....
        /*0050*/ 	.word	0xffffffff


	//   ....[4]....
        /*0054*/ 	.word	0xffffffff


	//----- nvinfo : EIATTR_COOP_GROUP_INSTR_OFFSETS
	.align		4
.L_29:
        /*0058*/ 	.byte	0x04, 0x28
        /*005a*/ 	.short	(.L_31 - .L_30)


	//   ....[0]....
.L_30:
        /*005c*/ 	.word	0x00000060


	//   ....[1]....
        /*0060*/ 	.word	0x00000070


	//   ....[2]....
        /*0064*/ 	.word	0x00000130


	//   ....[3]....
        /*0068*/ 	.word	0x00000790


	//   ....[4]....
        /*006c*/ 	.word	0x00001690


	//----- nvinfo : EIATTR_REG_RECONFIG
	.align		4
.L_31:
        /*0070*/ 	.byte	0x01, 0x54
	.zero		2


	//----- nvinfo : EIATTR_SYSCALL_OFFSETS
	.align		4
        /*0074*/ 	.byte	0x04, 0x46
        /*0076*/ 	.short	(.L_33 - .L_32)


	//   ....[0]....
.L_32:
        /*0078*/ 	.word	0x00001880


	//----- nvinfo : EIATTR_MBARRIER_INSTR_OFFSETS
	.align		4
.L_33:
        /*007c*/ 	.byte	0x04, 0x39
        /*007e*/ 	.short	(.L_35 - .L_34)


	//   ....[0]....
.L_34:
        /*0080*/ 	.word	0x00000250
        /*0084*/ 	.word	0x000000ff
        /*0088*/ 	.word	0x00000000
        /*008c*/ 	.short	0x0100
        /*008e*/ 	.byte	0x08
	.zero		1


	//   ....[1]....
        /*0090*/ 	.word	0x00000260
        /*0094*/ 	.word	0x000000ff
        /*0098*/ 	.word	0x00000148
        /*009c*/ 	.short	0x0100
        /*009e*/ 	.byte	0x08
	.zero		1


	//   ....[2]....
        /*00a0*/ 	.word	0x00000270
        /*00a4*/ 	.word	0x000000ff
        /*00a8*/ 	.word	0x00000008
        /*00ac*/ 	.short	0x0100
        /*00ae*/ 	.byte	0x08
	.zero		1


	//   ....[3]....
        /*00b0*/ 	.word	0x00000280
        /*00b4*/ 	.word	0x000000ff
        /*00b8*/ 	.word	0x00000150
        /*00bc*/ 	.short	0x0100
        /*00be*/ 	.byte	0x08
	.zero		1


	//   ....[4]....
        /*00c0*/ 	.word	0x00000290
        /*00c4*/ 	.word	0x000000ff
        /*00c8*/ 	.word	0x00000010
        /*00cc*/ 	.short	0x0100
        /*00ce*/ 	.byte	0x08
	.zero		1


	//   ....[5]....
        /*00d0*/ 	.word	0x000002a0
        /*00d4*/ 	.word	0x000000ff
        /*00d8*/ 	.word	0x00000158
        /*00dc*/ 	.short	0x0100
        /*00de*/ 	.byte	0x08
	.zero		1


	//   ....[6]....
        /*00e0*/ 	.word	0x000002b0
        /*00e4*/ 	.word	0x000000ff
        /*00e8*/ 	.word	0x00000018
        /*00ec*/ 	.short	0x0100
        /*00ee*/ 	.byte	0x08
	.zero		1


	//   ....[7]....
        /*00f0*/ 	.word	0x000002c0
        /*00f4*/ 	.word	0x000000ff
        /*00f8*/ 	.word	0x00000160
        /*00fc*/ 	.short	0x0100
        /*00fe*/ 	.byte	0x08
	.zero		1


	//   ....[8]....
        /*0100*/ 	.word	0x000002d0
        /*0104*/ 	.word	0x000000ff
        /*0108*/ 	.word	0x00000020
        /*010c*/ 	.short	0x0100
        /*010e*/ 	.byte	0x08
	.zero		1


	//   ....[9]....
        /*0110*/ 	.word	0x000002e0
        /*0114*/ 	.word	0x000000ff
        /*0118*/ 	.word	0x00000168
        /*011c*/ 	.short	0x0100
        /*011e*/ 	.byte	0x08
	.zero		1


	//   ....[10]....
        /*0120*/ 	.word	0x000002f0
        /*0124*/ 	.word	0x000000ff
        /*0128*/ 	.word	0x00000028
        /*012c*/ 	.short	0x0100
        /*012e*/ 	.byte	0x08
	.zero		1


	//   ....[11]....
        /*0130*/ 	.word	0x00000300
        /*0134*/ 	.word	0x000000ff
        /*0138*/ 	.word	0x00000170
        /*013c*/ 	.short	0x0100
        /*013e*/ 	.byte	0x08
	.zero		1


	//   ....[12]....
        /*0140*/ 	.word	0x00000310
        /*0144*/ 	.word	0x000000ff
        /*0148*/ 	.word	0x00000030
        /*014c*/ 	.short	0x0100
        /*014e*/ 	.byte	0x08
	.zero		1


	//   ....[13]....
        /*0150*/ 	.word	0x00000320
        /*0154*/ 	.word	0x000000ff
        /*0158*/ 	.word	0x00000178
        /*015c*/ 	.short	0x0100
        /*015e*/ 	.byte	0x08
	.zero		1


	//   ....[14]....
        /*0160*/ 	.word	0x00000330
        /*0164*/ 	.word	0x000000ff
        /*0168*/ 	.word	0x00000038
        /*016c*/ 	.short	0x0100
        /*016e*/ 	.byte	0x08
	.zero		1


	//   ....[15]....
        /*0170*/ 	.word	0x00000340
        /*0174*/ 	.word	0x000000ff
        /*0178*/ 	.word	0x00000180
        /*017c*/ 	.short	0x0100
        /*017e*/ 	.byte	0x08
	.zero		1


	//   ....[16]....
        /*0180*/ 	.word	0x00000350
        /*0184*/ 	.word	0x000000ff
        /*0188*/ 	.word	0x00000040
        /*018c*/ 	.short	0x0100
        /*018e*/ 	.byte	0x08
	.zero		1


	//   ....[17]....
        /*0190*/ 	.word	0x00000360
        /*0194*/ 	.word	0x000000ff
        /*0198*/ 	.word	0x00000188
        /*019c*/ 	.short	0x0100
        /*019e*/ 	.byte	0x08
	.zero		1


	//   ....[18]....
        /*01a0*/ 	.word	0x00000370
        /*01a4*/ 	.word	0x000000ff
        /*01a8*/ 	.word	0x00000048
        /*01ac*/ 	.short	0x0100
        /*01ae*/ 	.byte	0x08
	.zero		1


	//   ....[19]....
        /*01b0*/ 	.word	0x00000380
        /*01b4*/ 	.word	0x000000ff
        /*01b8*/ 	.word	0x00000190
        /*01bc*/ 	.short	0x0100
        /*01be*/ 	.byte	0x08
	.zero		1


	//   ....[20]....
        /*01c0*/ 	.word	0x00000390
        /*01c4*/ 	.word	0x000000ff
        /*01c8*/ 	.word	0x00000050
        /*01cc*/ 	.short	0x0100
        /*01ce*/ 	.byte	0x08
	.zero		1


	//   ....[21]....
        /*01d0*/ 	.word	0x000003a0
        /*01d4*/ 	.word	0x000000ff
        /*01d8*/ 	.word	0x00000198
        /*01dc*/ 	.short	0x0100
        /*01de*/ 	.byte	0x08
	.zero		1


	//   ....[22]....
        /*01e0*/ 	.word	0x000003b0
        /*01e4*/ 	.word	0x000000ff
        /*01e8*/ 	.word	0x00000058
        /*01ec*/ 	.short	0x0100
        /*01ee*/ 	.byte	0x08
	.zero		1


	//   ....[23]....
        /*01f0*/ 	.word	0x000003c0
        /*01f4*/ 	.word	0x000000ff
        /*01f8*/ 	.word	0x000001a0
        /*01fc*/ 	.short	0x0100
        /*01fe*/ 	.byte	0x08
	.zero		1


	//   ....[24]....
        /*0200*/ 	.word	0x000003d0
        /*0204*/ 	.word	0x000000ff
        /*0208*/ 	.word	0x00000060
        /*020c*/ 	.short	0x0100
        /*020e*/ 	.byte	0x08
	.zero		1


	//   ....[25]....
        /*0210*/ 	.word	0x000003e0
        /*0214*/ 	.word	0x000000ff
        /*0218*/ 	.word	0x000001a8
        /*021c*/ 	.short	0x0100
        /*021e*/ 	.byte	0x08
	.zero		1


	//   ....[26]....
        /*0220*/ 	.word	0x000003f0
        /*0224*/ 	.word	0x000000ff
        /*0228*/ 	.word	0x00000068
        /*022c*/ 	.short	0x0100
        /*022e*/ 	.byte	0x08
	.zero		1


	//   ....[27]....
        /*0230*/ 	.word	0x00000400
        /*0234*/ 	.word	0x000000ff
        /*0238*/ 	.word	0x000001b0
        /*023c*/ 	.short	0x0100
        /*023e*/ 	.byte	0x08
	.zero		1


	//   ....[28]....
        /*0240*/ 	.word	0x00000410
        /*0244*/ 	.word	0x000000ff
        /*0248*/ 	.word	0x00000070
        /*024c*/ 	.short	0x0100
        /*024e*/ 	.byte	0x08
	.zero		1


	//   ....[29]....
        /*0250*/ 	.word	0x00000420
        /*0254*/ 	.word	0x000000ff
        /*0258*/ 	.word	0x000001b8
        /*025c*/ 	.short	0x0100
        /*025e*/ 	.byte	0x08
	.zero		1


	//   ....[30]....
        /*0260*/ 	.word	0x00000430
        /*0264*/ 	.word	0x000000ff
        /*0268*/ 	.word	0x00000078
        /*026c*/ 	.short	0x0100
        /*026e*/ 	.byte	0x08
	.zero		1


	//   ....[31]....
        /*0270*/ 	.word	0x00000440
        /*0274*/ 	.word	0x000000ff
        /*0278*/ 	.word	0x000001c0
        /*027c*/ 	.short	0x0100
        /*027e*/ 	.byte	0x08
	.zero		1


	//   ....[32]....
        /*0280*/ 	.word	0x00000450
        /*0284*/ 	.word	0x000000ff
        /*0288*/ 	.word	0x00000080
        /*028c*/ 	.short	0x0100
        /*028e*/ 	.byte	0x08
	.zero		1


	//   ....[33]....
        /*0290*/ 	.word	0x00000460
        /*0294*/ 	.word	0x000000ff
        /*0298*/ 	.word	0x000001c8
        /*029c*/ 	.short	0x0100
        /*029e*/ 	.byte	0x08
	.zero		1


	//   ....[34]....
        /*02a0*/ 	.word	0x00000470
        /*02a4*/ 	.word	0x000000ff
        /*02a8*/ 	.word	0x00000088
        /*02ac*/ 	.short	0x0100
        /*02ae*/ 	.byte	0x08
	.zero		1


	//   ....[35]....
        /*02b0*/ 	.word	0x00000480
        /*02b4*/ 	.word	0x000000ff
        /*02b8*/ 	.word	0x000001d0
        /*02bc*/ 	.short	0x0100
        /*02be*/ 	.byte	0x08
	.zero		1


	//   ....[36]....
        /*02c0*/ 	.word	0x00000490
        /*02c4*/ 	.word	0x000000ff
        /*02c8*/ 	.word	0x00000090
        /*02cc*/ 	.short	0x0100
        /*02ce*/ 	.byte	0x08
	.zero		1


	//   ....[37]....
        /*02d0*/ 	.word	0x000004a0
        /*02d4*/ 	.word	0x000000ff
        /*02d8*/ 	.word	0x000001d8
        /*02dc*/ 	.short	0x0100
        /*02de*/ 	.byte	0x08
	.zero		1


	//   ....[38]....
        /*02e0*/ 	.word	0x000004b0
        /*02e4*/ 	.word	0x000000ff
        /*02e8*/ 	.word	0x00000098
        /*02ec*/ 	.short	0x0100
        /*02ee*/ 	.byte	0x08
	.zero		1


	//   ....[39]....
        /*02f0*/ 	.word	0x000004c0
        /*02f4*/ 	.word	0x000000ff
        /*02f8*/ 	.word	0x000001e0
        /*02fc*/ 	.short	0x0100
        /*02fe*/ 	.byte	0x08
	.zero		1


	//   ....[40]....
        /*0300*/ 	.word	0x000004d0
        /*0304*/ 	.word	0x000000ff
        /*0308*/ 	.word	0x000000a0
        /*030c*/ 	.short	0x0100
        /*030e*/ 	.byte	0x08
	.zero		1


	//   ....[41]....
        /*0310*/ 	.word	0x000004e0
        /*0314*/ 	.word	0x000000ff
        /*0318*/ 	.word	0x000001e8
        /*031c*/ 	.short	0x0100
        /*031e*/ 	.byte	0x08
	.zero		1


	//   ....[42]....
        /*0320*/ 	.word	0x000004f0
        /*0324*/ 	.word	0x000000ff
        /*0328*/ 	.word	0x000000a8
        /*032c*/ 	.short	0x0100
        /*032e*/ 	.byte	0x08
	.zero		1


	//   ....[43]....
        /*0330*/ 	.word	0x00000500
        /*0334*/ 	.word	0x000000ff
        /*0338*/ 	.word	0x000001f0
        /*033c*/ 	.short	0x0100
        /*033e*/ 	.byte	0x08
	.zero		1


	//   ....[44]....
        /*0340*/ 	.word	0x00000510
        /*0344*/ 	.word	0x000000ff
        /*0348*/ 	.word	0x000000b0
        /*034c*/ 	.short	0x0100
        /*034e*/ 	.byte	0x08
	.zero		1


	//   ....[45]....
        /*0350*/ 	.word	0x00000520
        /*0354*/ 	.word	0x000000ff
        /*0358*/ 	.word	0x000001f8
        /*035c*/ 	.short	0x0100
        /*035e*/ 	.byte	0x08
	.zero		1


	//   ....[46]....
        /*0360*/ 	.word	0x00000530
        /*0364*/ 	.word	0x000000ff
        /*0368*/ 	.word	0x000000b8
        /*036c*/ 	.short	0x0100
        /*036e*/ 	.byte	0x08
	.zero		1


	//   ....[47]....
        /*0370*/ 	.word	0x00000540
        /*0374*/ 	.word	0x000000ff
        /*0378*/ 	.word	0x00000200
        /*037c*/ 	.short	0x0100
        /*037e*/ 	.byte	0x08
	.zero		1


	//   ....[48]....
        /*0380*/ 	.word	0x00000550
        /*0384*/ 	.word	0x000000ff
        /*0388*/ 	.word	0x000000c0
        /*038c*/ 	.short	0x0100
        /*038e*/ 	.byte	0x08
	.zero		1


	//   ....[49]....
        /*0390*/ 	.word	0x00000560
        /*0394*/ 	.word	0x000000ff
        /*0398*/ 	.word	0x00000208
        /*039c*/ 	.short	0x0100
        /*039e*/ 	.byte	0x08
	.zero		1


	//   ....[50]....
        /*03a0*/ 	.word	0x00000570
        /*03a4*/ 	.word	0x000000ff
        /*03a8*/ 	.word	0x000000c8
        /*03ac*/ 	.short	0x0100
        /*03ae*/ 	.byte	0x08
	.zero		1


	//   ....[51]....
        /*03b0*/ 	.word	0x00000580
        /*03b4*/ 	.word	0x000000ff
        /*03b8*/ 	.word	0x00000210
        /*03bc*/ 	.short	0x0100
        /*03be*/ 	.byte	0x08
	.zero		1


	//   ....[52]....
        /*03c0*/ 	.word	0x00000590
        /*03c4*/ 	.word	0x000000ff
        /*03c8*/ 	.word	0x000000d0
        /*03cc*/ 	.short	0x0100
        /*03ce*/ 	.byte	0x08
	.zero		1


	//   ....[53]....
        /*03d0*/ 	.word	0x000005a0
        /*03d4*/ 	.word	0x000000ff
        /*03d8*/ 	.word	0x00000218
        /*03dc*/ 	.short	0x0100
        /*03de*/ 	.byte	0x08
	.zero		1


	//   ....[54]....
        /*03e0*/ 	.word	0x000005b0
        /*03e4*/ 	.word	0x000000ff
        /*03e8*/ 	.word	0x000000d8
        /*03ec*/ 	.short	0x0100
        /*03ee*/ 	.byte	0x08
	.zero		1


	//   ....[55]....
        /*03f0*/ 	.word	0x000005c0
        /*03f4*/ 	.word	0x000000ff
        /*03f8*/ 	.word	0x00000220
        /*03fc*/ 	.short	0x0100
        /*03fe*/ 	.byte	0x08
	.zero		1


	//   ....[56]....
        /*0400*/ 	.word	0x000005d0
        /*0404*/ 	.word	0x000000ff
        /*0408*/ 	.word	0x000000e0
        /*040c*/ 	.short	0x0100
        /*040e*/ 	.byte	0x08
	.zero		1


	//   ....[57]....
        /*0410*/ 	.word	0x000005e0
        /*0414*/ 	.word	0x000000ff
        /*0418*/ 	.word	0x00000228
        /*041c*/ 	.short	0x0100
        /*041e*/ 	.byte	0x08
	.zero		1


	//   ....[58]....
        /*0420*/ 	.word	0x000005f0
        /*0424*/ 	.word	0x000000ff
        /*0428*/ 	.word	0x000000e8
        /*042c*/ 	.short	0x0100
        /*042e*/ 	.byte	0x08
	.zero		1


	//   ....[59]....
        /*0430*/ 	.word	0x00000600
        /*0434*/ 	.word	0x000000ff
        /*0438*/ 	.word	0x00000230
        /*043c*/ 	.short	0x0100
        /*043e*/ 	.byte	0x08
	.zero		1


	//   ....[60]....
        /*0440*/ 	.word	0x00000610
        /*0444*/ 	.word	0x000000ff
        /*0448*/ 	.word	0x000000f0
        /*044c*/ 	.short	0x0100
        /*044e*/ 	.byte	0x08
	.zero		1


	//   ....[61]....
        /*0450*/ 	.word	0x00000620
        /*0454*/ 	.word	0x000000ff
        /*0458*/ 	.word	0x00000238
        /*045c*/ 	.short	0x0100
        /*045e*/ 	.byte	0x08
	.zero		1


	//   ....[62]....
        /*0460*/ 	.word	0x00000630
        /*0464*/ 	.word	0x000000ff
        /*0468*/ 	.word	0x000000f8
        /*046c*/ 	.short	0x0100
        /*046e*/ 	.byte	0x08
	.zero		1


	//   ....[63]....
        /*0470*/ 	.word	0x00000640
        /*0474*/ 	.word	0x000000ff
        /*0478*/ 	.word	0x00000240
        /*047c*/ 	.short	0x0100
        /*047e*/ 	.byte	0x08
	.zero		1


	//   ....[64]....
        /*0480*/ 	.word	0x00000650
        /*0484*/ 	.word	0x000000ff
        /*0488*/ 	.word	0x00000100
        /*048c*/ 	.short	0x0100
        /*048e*/ 	.byte	0x08
	.zero		1


	//   ....[65]....
        /*0490*/ 	.word	0x00000660
        /*0494*/ 	.word	0x000000ff
        /*0498*/ 	.word	0x00000248
        /*049c*/ 	.short	0x0100
        /*049e*/ 	.byte	0x08
	.zero		1


	//   ....[66]....
        /*04a0*/ 	.word	0x00000670
        /*04a4*/ 	.word	0x000000ff
        /*04a8*/ 	.word	0x00000108
        /*04ac*/ 	.short	0x0100
        /*04ae*/ 	.byte	0x08
	.zero		1


	//   ....[67]....
        /*04b0*/ 	.word	0x00000680
        /*04b4*/ 	.word	0x000000ff
        /*04b8*/ 	.word	0x00000250
        /*04bc*/ 	.short	0x0100
        /*04be*/ 	.byte	0x08
	.zero		1


	//   ....[68]....
        /*04c0*/ 	.word	0x00000690
        /*04c4*/ 	.word	0x000000ff
        /*04c8*/ 	.word	0x00000110
        /*04cc*/ 	.short	0x0100
        /*04ce*/ 	.byte	0x08
	.zero		1


	//   ....[69]....
        /*04d0*/ 	.word	0x000006a0
        /*04d4*/ 	.word	0x000000ff
        /*04d8*/ 	.word	0x00000258
        /*04dc*/ 	.short	0x0100
        /*04de*/ 	.byte	0x08
	.zero		1


	//   ....[70]....
        /*04e0*/ 	.word	0x000006b0
        /*04e4*/ 	.word	0x000000ff
        /*04e8*/ 	.word	0x00000118
        /*04ec*/ 	.short	0x0100
        /*04ee*/ 	.byte	0x08
	.zero		1


	//   ....[71]....
        /*04f0*/ 	.word	0x000006c0
        /*04f4*/ 	.word	0x000000ff
        /*04f8*/ 	.word	0x00000260
        /*04fc*/ 	.short	0x0100
        /*04fe*/ 	.byte	0x08
	.zero		1


	//   ....[72]....
        /*0500*/ 	.word	0x000006d0
        /*0504*/ 	.word	0x000000ff
        /*0508*/ 	.word	0x00000120
        /*050c*/ 	.short	0x0100
        /*050e*/ 	.byte	0x08
	.zero		1


	//   ....[73]....
        /*0510*/ 	.word	0x000006e0
        /*0514*/ 	.word	0x000000ff
        /*0518*/ 	.word	0x00000268
        /*051c*/ 	.short	0x0100
        /*051e*/ 	.byte	0x08
	.zero		1


	//   ....[74]....
        /*0520*/ 	.word	0x000006f0
        /*0524*/ 	.word	0x000000ff
        /*0528*/ 	.word	0x00000128
        /*052c*/ 	.short	0x0100
        /*052e*/ 	.byte	0x08
	.zero		1


	//   ....[75]....
        /*0530*/ 	.word	0x00000700
        /*0534*/ 	.word	0x000000ff
        /*0538*/ 	.word	0x00000270
        /*053c*/ 	.short	0x0100
        /*053e*/ 	.byte	0x08
	.zero		1


	//   ....[76]....
        /*0540*/ 	.word	0x00000710
        /*0544*/ 	.word	0x000000ff
        /*0548*/ 	.word	0x00000130
        /*054c*/ 	.short	0x0100
        /*054e*/ 	.byte	0x08
	.zero		1


	//   ....[77]....
        /*0550*/ 	.word	0x00000720
        /*0554*/ 	.word	0x000000ff
        /*0558*/ 	.word	0x00000278
        /*055c*/ 	.short	0x0100
        /*055e*/ 	.byte	0x08
	.zero		1


	//   ....[78]....
        /*0560*/ 	.word	0x00000730
        /*0564*/ 	.word	0x000000ff
        /*0568*/ 	.word	0x00000138
        /*056c*/ 	.short	0x0100
        /*056e*/ 	.byte	0x08
	.zero		1


	//   ....[79]....
        /*0570*/ 	.word	0x00000740
        /*0574*/ 	.word	0x000000ff
        /*0578*/ 	.word	0x00000280
        /*057c*/ 	.short	0x0100
        /*057e*/ 	.byte	0x08
	.zero		1


	//   ....[80]....
        /*0580*/ 	.word	0x00000750
        /*0584*/ 	.word	0x000000ff
        /*0588*/ 	.word	0x00000140
        /*058c*/ 	.short	0x0100
        /*058e*/ 	.byte	0x08
	.zero		1


	//   ....[81]....
        /*0590*/ 	.word	0x00000760
        /*0594*/ 	.word	0x000000ff
        /*0598*/ 	.word	0x00000288
        /*059c*/ 	.short	0x0100
        /*059e*/ 	.byte	0x08
	.zero		1


	//   ....[82]....
        /*05a0*/ 	.word	0x00000a10
        /*05a4*/ 	.word	0x000000ff
        /*05a8*/ 	.word	0x000002a0
        /*05ac*/ 	.short	0x0100
        /*05ae*/ 	.byte	0x08
	.zero		1


	//   ....[83]....
        /*05b0*/ 	.word	0x00000a90
        /*05b4*/ 	.word	0x000000ff
        /*05b8*/ 	.word	0x000002a8
        /*05bc*/ 	.short	0x0100
        /*05be*/ 	.byte	0x08
	.zero		1


	//   ....[84]....
        /*05c0*/ 	.word	0x00001900
        /*05c4*/ 	.word	0x00000003
        /*05c8*/ 	.word	0x00000000
        /*05cc*/ 	.short	0x010a
        /*05ce*/ 	.byte	0x3f
	.zero		1


	//   ....[85]....
        /*05d0*/ 	.word	0x00001960
        /*05d4*/ 	.word	0x00000003
        /*05d8*/ 	.word	0x00000000
        /*05dc*/ 	.short	0x010a
        /*05de*/ 	.byte	0x3f
	.zero		1


	//   ....[86]....
        /*05e0*/ 	.word	0x00001bd0
        /*05e4*/ 	.word	0x000000ff
        /*05e8*/ 	.word	0x00000000
        /*05ec*/ 	.short	0x010a
        /*05ee*/ 	.byte	0x04
	.zero		1


	//   ....[87]....
        /*05f0*/ 	.word	0x00001c10
        /*05f4*/ 	.word	0x000000ff
        /*05f8*/ 	.word	0x00000000
        /*05fc*/ 	.short	0x010a
        /*05fe*/ 	.byte	0x04
	.zero		1


	//   ....[88]....
        /*0600*/ 	.word	0x00001dc0
        /*0604*/ 	.word	0x000000ff
        /*0608*/ 	.word	0x00000000
        /*060c*/ 	.short	0x0101
        /*060e*/ 	.byte	0x04
	.zero		1


	//   ....[89]....
        /*0610*/ 	.word	0x00001f70
        /*0614*/ 	.word	0x000000ff
        /*0618*/ 	.word	0x00000000
        /*061c*/ 	.short	0x0101
        /*061e*/ 	.byte	0x06
	.zero		1


	//   ....[90]....
        /*0620*/ 	.word	0x00004aa0
        /*0624*/ 	.word	0x0000000e
        /*0628*/ 	.word	0x00000148
        /*062c*/ 	.short	0x010a
        /*062e*/ 	.byte	0x3f
	.zero		1


	//   ....[91]....
        /*0630*/ 	.word	0x00004e30
        /*0634*/ 	.word	0x00000006
        /*0638*/ 	.word	0x000002a8
        /*063c*/ 	.short	0x0101
        /*063e*/ 	.byte	0x3f
	.zero		1


	//   ....[92]....
        /*0640*/ 	.word	0x00005550
        /*0644*/ 	.word	0x00000007
        /*0648*/ 	.word	0x00000000
        /*064c*/ 	.short	0x010a
        /*064e*/ 	.byte	0x3f
	.zero		1


	//   ....[93]....
        /*0650*/ 	.word	0x000055d0
        /*0654*/ 	.word	0x00000009
        /*0658*/ 	.word	0x00000000
        /*065c*/ 	.short	0x010a
        /*065e*/ 	.byte	0x3f
	.zero		1


	//   ....[94]....
        /*0660*/ 	.word	0x00005660
        /*0664*/ 	.word	0x00000006
        /*0668*/ 	.word	0x00000000
        /*066c*/ 	.short	0x010a
        /*066e*/ 	.byte	0x3f
	.zero		1


	//   ....[95]....
        /*0670*/ 	.word	0x000056f0
        /*0674*/ 	.word	0x00000009
        /*0678*/ 	.word	0x00000000
        /*067c*/ 	.short	0x010a
        /*067e*/ 	.byte	0x3f
	.zero		1


	//   ....[96]....
        /*0680*/ 	.word	0x00005780
        /*0684*/ 	.word	0x00000006
        /*0688*/ 	.word	0x00000000
        /*068c*/ 	.short	0x010a
        /*068e*/ 	.byte	0x3f
	.zero		1


	//   ....[97]....
        /*0690*/ 	.word	0x00005810
        /*0694*/ 	.word	0x00000009
        /*0698*/ 	.word	0x00000000
        /*069c*/ 	.short	0x010a
        /*069e*/ 	.byte	0x3f
	.zero		1


	//   ....[98]....
        /*06a0*/ 	.word	0x000058a0
        /*06a4*/ 	.word	0x00000006
        /*06a8*/ 	.word	0x00000000
        /*06ac*/ 	.short	0x010a
        /*06ae*/ 	.byte	0x3f
	.zero		1


	//   ....[99]....
        /*06b0*/ 	.word	0x00005930
        /*06b4*/ 	.word	0x00000009
        /*06b8*/ 	.word	0x00000000
        /*06bc*/ 	.short	0x010a
        /*06be*/ 	.byte	0x3f
	.zero		1


	//   ....[100]....
        /*06c0*/ 	.word	0x000059c0
        /*06c4*/ 	.word	0x00000006
        /*06c8*/ 	.word	0x00000000
        /*06cc*/ 	.short	0x010a
        /*06ce*/ 	.byte	0x3f
	.zero		1


	//   ....[101]....
        /*06d0*/ 	.word	0x00005a50
        /*06d4*/ 	.word	0x00000009
        /*06d8*/ 	.word	0x00000000
        /*06dc*/ 	.short	0x010a
        /*06de*/ 	.byte	0x3f
	.zero		1


	//   ....[102]....
        /*06e0*/ 	.word	0x00005ae0
        /*06e4*/ 	.word	0x00000006
        /*06e8*/ 	.word	0x00000000
        /*06ec*/ 	.short	0x010a
        /*06ee*/ 	.byte	0x3f
	.zero		1


	//   ....[103]....
        /*06f0*/ 	.word	0x00005b70
        /*06f4*/ 	.word	0x00000009
        /*06f8*/ 	.word	0x00000000
        /*06fc*/ 	.short	0x010a
        /*06fe*/ 	.byte	0x3f
	.zero		1


	//   ....[104]....
        /*0700*/ 	.word	0x00005c00
        /*0704*/ 	.word	0x00000006
        /*0708*/ 	.word	0x00000000
        /*070c*/ 	.short	0x010a
        /*070e*/ 	.byte	0x3f
	.zero		1


	//   ....[105]....
        /*0710*/ 	.word	0x00005c90
        /*0714*/ 	.word	0x00000009
        /*0718*/ 	.word	0x00000000
        /*071c*/ 	.short	0x010a
        /*071e*/ 	.byte	0x3f
	.zero		1


	//   ....[106]....
        /*0720*/ 	.word	0x00005d20
        /*0724*/ 	.word	0x00000006
        /*0728*/ 	.word	0x00000000
        /*072c*/ 	.short	0x010a
        /*072e*/ 	.byte	0x3f
	.zero		1


	//   ....[107]....
        /*0730*/ 	.word	0x00005db0
        /*0734*/ 	.word	0x00000009
        /*0738*/ 	.word	0x00000000
        /*073c*/ 	.short	0x010a
        /*073e*/ 	.byte	0x3f
	.zero		1


	//   ....[108]....
        /*0740*/ 	.word	0x00005e40
        /*0744*/ 	.word	0x00000006
        /*0748*/ 	.word	0x00000000
        /*074c*/ 	.short	0x010a
        /*074e*/ 	.byte	0x3f
	.zero		1


	//   ....[109]....
        /*0750*/ 	.word	0x00005ed0
        /*0754*/ 	.word	0x00000009
        /*0758*/ 	.word	0x00000000
        /*075c*/ 	.short	0x010a
        /*075e*/ 	.byte	0x3f
	.zero		1


	//   ....[110]....
        /*0760*/ 	.word	0x00005f60
        /*0764*/ 	.word	0x00000006
        /*0768*/ 	.word	0x00000000
        /*076c*/ 	.short	0x010a
        /*076e*/ 	.byte	0x3f
	.zero		1


	//   ....[111]....
        /*0770*/ 	.word	0x00005ff0
        /*0774*/ 	.word	0x00000009
        /*0778*/ 	.word	0x00000000
        /*077c*/ 	.short	0x010a
        /*077e*/ 	.byte	0x3f
	.zero		1


	//   ....[112]....
        /*0780*/ 	.word	0x00006080
        /*0784*/ 	.word	0x00000006
        /*0788*/ 	.word	0x00000000
        /*078c*/ 	.short	0x010a
        /*078e*/ 	.byte	0x3f
	.zero		1


	//   ....[113]....
        /*0790*/ 	.word	0x00006110
        /*0794*/ 	.word	0x00000009
        /*0798*/ 	.word	0x00000000
        /*079c*/ 	.short	0x010a
        /*079e*/ 	.byte	0x3f
	.zero		1


	//   ....[114]....
        /*07a0*/ 	.word	0x000061a0
        /*07a4*/ 	.word	0x00000006
        /*07a8*/ 	.word	0x00000000
        /*07ac*/ 	.short	0x010a
        /*07ae*/ 	.byte	0x3f
	.zero		1


	//   ....[115]....
        /*07b0*/ 	.word	0x00006230
        /*07b4*/ 	.word	0x00000009
        /*07b8*/ 	.word	0x00000000
        /*07bc*/ 	.short	0x010a
        /*07be*/ 	.byte	0x3f
	.zero		1


	//   ....[116]....
        /*07c0*/ 	.word	0x000062c0
        /*07c4*/ 	.word	0x00000006
        /*07c8*/ 	.word	0x00000000
        /*07cc*/ 	.short	0x010a
        /*07ce*/ 	.byte	0x3f
	.zero		1


	//   ....[117]....
        /*07d0*/ 	.word	0x00006350
        /*07d4*/ 	.word	0x00000009
        /*07d8*/ 	.word	0x00000000
        /*07dc*/ 	.short	0x010a
        /*07de*/ 	.byte	0x3f
	.zero		1


	//   ....[118]....
        /*07e0*/ 	.word	0x000063e0
        /*07e4*/ 	.word	0x00000006
        /*07e8*/ 	.word	0x00000000
        /*07ec*/ 	.short	0x010a
        /*07ee*/ 	.byte	0x3f
	.zero		1


	//   ....[119]....
        /*07f0*/ 	.word	0x00006470
        /*07f4*/ 	.word	0x00000009
        /*07f8*/ 	.word	0x00000000
        /*07fc*/ 	.short	0x010a
        /*07fe*/ 	.byte	0x3f
	.zero		1


	//   ....[120]....
        /*0800*/ 	.word	0x00006500
        /*0804*/ 	.word	0x00000006
        /*0808*/ 	.word	0x00000000
        /*080c*/ 	.short	0x010a
        /*080e*/ 	.byte	0x3f
	.zero		1


	//   ....[121]....
        /*0810*/ 	.word	0x00006590
        /*0814*/ 	.word	0x00000009
        /*0818*/ 	.word	0x00000000
        /*081c*/ 	.short	0x010a
        /*081e*/ 	.byte	0x3f
	.zero		1


	//   ....[122]....
        /*0820*/ 	.word	0x00006620
        /*0824*/ 	.word	0x00000006
        /*0828*/ 	.word	0x00000000
        /*082c*/ 	.short	0x010a
        /*082e*/ 	.byte	0x3f
	.zero		1


	//   ....[123]....
        /*0830*/ 	.word	0x000066b0
        /*0834*/ 	.word	0x00000009
        /*0838*/ 	.word	0x00000000
        /*083c*/ 	.short	0x010a
        /*083e*/ 	.byte	0x3f
	.zero		1


	//   ....[124]....
        /*0840*/ 	.word	0x00006740
        /*0844*/ 	.word	0x00000006
        /*0848*/ 	.word	0x00000000
        /*084c*/ 	.short	0x010a
        /*084e*/ 	.byte	0x3f
	.zero		1


	//   ....[125]....
        /*0850*/ 	.word	0x000067d0
        /*0854*/ 	.word	0x00000009
        /*0858*/ 	.word	0x00000000
        /*085c*/ 	.short	0x010a
        /*085e*/ 	.byte	0x3f
	.zero		1


	//   ....[126]....
        /*0860*/ 	.word	0x00006860
        /*0864*/ 	.word	0x00000006
        /*0868*/ 	.word	0x00000000
        /*086c*/ 	.short	0x010a
        /*086e*/ 	.byte	0x3f
	.zero		1


	//   ....[127]....
        /*0870*/ 	.word	0x000068f0
        /*0874*/ 	.word	0x00000009
        /*0878*/ 	.word	0x00000000
        /*087c*/ 	.short	0x010a
        /*087e*/ 	.byte	0x3f
	.zero		1


	//   ....[128]....
        /*0880*/ 	.word	0x00006980
        /*0884*/ 	.word	0x00000006
        /*0888*/ 	.word	0x00000000
        /*088c*/ 	.short	0x010a
        /*088e*/ 	.byte	0x3f
	.zero		1


	//   ....[129]....
        /*0890*/ 	.word	0x00006a10
        /*0894*/ 	.word	0x00000009
        /*0898*/ 	.word	0x00000000
        /*089c*/ 	.short	0x010a
        /*089e*/ 	.byte	0x3f
	.zero		1


	//   ....[130]....
        /*08a0*/ 	.word	0x00006aa0
        /*08a4*/ 	.word	0x00000006
        /*08a8*/ 	.word	0x00000000
        /*08ac*/ 	.short	0x010a
        /*08ae*/ 	.byte	0x3f
	.zero		1


	//   ....[131]....
        /*08b0*/ 	.word	0x00006b30
        /*08b4*/ 	.word	0x00000009
        /*08b8*/ 	.word	0x00000000
        /*08bc*/ 	.short	0x010a
        /*08be*/ 	.byte	0x3f
	.zero		1


	//   ....[132]....
        /*08c0*/ 	.word	0x00006bc0
        /*08c4*/ 	.word	0x00000003
        /*08c8*/ 	.word	0x00000000
        /*08cc*/ 	.short	0x010a
        /*08ce*/ 	.byte	0x3f
	.zero		1


	//   ....[133]....
        /*08d0*/ 	.word	0x00006c20
        /*08d4*/ 	.word	0x00000003
        /*08d8*/ 	.word	0x00000000
        /*08dc*/ 	.short	0x010a
        /*08de*/ 	.byte	0x3f
	.zero		1


	//   ....[134]....
        /*08e0*/ 	.word	0x00006c80
        /*08e4*/ 	.word	0x00000004
        /*08e8*/ 	.word	0x00000000
        /*08ec*/ 	.short	0x010a
        /*08ee*/ 	.byte	0x3f
	.zero		1


	//   ....[135]....
        /*08f0*/ 	.word	0x00006d50
        /*08f4*/ 	.word	0x0000000e
        /*08f8*/ 	.word	0x00000148
        /*08fc*/ 	.short	0x010a
        /*08fe*/ 	.byte	0x3f
	.zero		1


	//   ....[136]....
        /*0900*/ 	.word	0x00006e20
        /*0904*/ 	.word	0x00000007
        /*0908*/ 	.word	0x00000000
        /*090c*/ 	.short	0x010a
        /*090e*/ 	.byte	0x3f
	.zero		1


	//   ....[137]....
        /*0910*/ 	.word	0x00006e70
        /*0914*/ 	.word	0x00000009
        /*0918*/ 	.word	0x00000000
        /*091c*/ 	.short	0x010a
        /*091e*/ 	.byte	0x3f
	.zero		1


	//   ....[138]....
        /*0920*/ 	.word	0x00006ec0
        /*0924*/ 	.word	0x00000006
        /*0928*/ 	.word	0x00000000
        /*092c*/ 	.short	0x010a
        /*092e*/ 	.byte	0x3f
	.zero		1


	//   ....[139]....
        /*0930*/ 	.word	0x00006f10
        /*0934*/ 	.word	0x00000009
        /*0938*/ 	.word	0x00000000
        /*093c*/ 	.short	0x010a
        /*093e*/ 	.byte	0x3f
	.zero		1


	//   ....[140]....
        /*0940*/ 	.word	0x00006f60
        /*0944*/ 	.word	0x00000006
        /*0948*/ 	.word	0x00000000
        /*094c*/ 	.short	0x010a
        /*094e*/ 	.byte	0x3f
	.zero		1


	//   ....[141]....
        /*0950*/ 	.word	0x00006fb0
        /*0954*/ 	.word	0x00000009
        /*0958*/ 	.word	0x00000000
        /*095c*/ 	.short	0x010a
        /*095e*/ 	.byte	0x3f
	.zero		1


	//   ....[142]....
        /*0960*/ 	.word	0x00007000
        /*0964*/ 	.word	0x00000006
        /*0968*/ 	.word	0x00000000
        /*096c*/ 	.short	0x010a
        /*096e*/ 	.byte	0x3f
	.zero		1


	//   ....[143]....
        /*0970*/ 	.word	0x00007050
        /*0974*/ 	.word	0x00000009
        /*0978*/ 	.word	0x00000000
        /*097c*/ 	.short	0x010a
        /*097e*/ 	.byte	0x3f
	.zero		1


	//   ....[144]....
        /*0980*/ 	.word	0x000070a0
        /*0984*/ 	.word	0x00000006
        /*0988*/ 	.word	0x00000000
        /*098c*/ 	.short	0x010a
        /*098e*/ 	.byte	0x3f
	.zero		1


	//   ....[145]....
        /*0990*/ 	.word	0x000070f0
        /*0994*/ 	.word	0x00000009
        /*0998*/ 	.word	0x00000000
        /*099c*/ 	.short	0x010a
        /*099e*/ 	.byte	0x3f
	.zero		1


	//   ....[146]....
        /*09a0*/ 	.word	0x00007140
        /*09a4*/ 	.word	0x00000006
        /*09a8*/ 	.word	0x00000000
        /*09ac*/ 	.short	0x010a
        /*09ae*/ 	.byte	0x3f
	.zero		1


	//   ....[147]....
        /*09b0*/ 	.word	0x00007190
        /*09b4*/ 	.word	0x00000009
        /*09b8*/ 	.word	0x00000000
        /*09bc*/ 	.short	0x010a
        /*09be*/ 	.byte	0x3f
	.zero		1


	//   ....[148]....
        /*09c0*/ 	.word	0x000071e0
        /*09c4*/ 	.word	0x00000006
        /*09c8*/ 	.word	0x00000000
        /*09cc*/ 	.short	0x010a
        /*09ce*/ 	.byte	0x3f
	.zero		1


	//   ....[149]....
        /*09d0*/ 	.word	0x00007230
        /*09d4*/ 	.word	0x00000009
        /*09d8*/ 	.word	0x00000000
        /*09dc*/ 	.short	0x010a
        /*09de*/ 	.byte	0x3f
	.zero		1


	//   ....[150]....
        /*09e0*/ 	.word	0x00007280
        /*09e4*/ 	.word	0x00000006
        /*09e8*/ 	.word	0x00000000
        /*09ec*/ 	.short	0x010a
        /*09ee*/ 	.byte	0x3f
	.zero		1


	//   ....[151]....
        /*09f0*/ 	.word	0x000072d0
        /*09f4*/ 	.word	0x00000009
        /*09f8*/ 	.word	0x00000000
        /*09fc*/ 	.short	0x010a
        /*09fe*/ 	.byte	0x3f
	.zero		1


	//   ....[152]....
        /*0a00*/ 	.word	0x00007320
        /*0a04*/ 	.word	0x00000006
        /*0a08*/ 	.word	0x00000000
        /*0a0c*/ 	.short	0x010a
        /*0a0e*/ 	.byte	0x3f
	.zero		1


	//   ....[153]....
        /*0a10*/ 	.word	0x00007370
        /*0a14*/ 	.word	0x00000009
        /*0a18*/ 	.word	0x00000000
        /*0a1c*/ 	.short	0x010a
        /*0a1e*/ 	.byte	0x3f
	.zero		1


	//   ....[154]....
        /*0a20*/ 	.word	0x000073c0
        /*0a24*/ 	.word	0x00000006
        /*0a28*/ 	.word	0x00000000
        /*0a2c*/ 	.short	0x010a
        /*0a2e*/ 	.byte	0x3f
	.zero		1


	//   ....[155]....
        /*0a30*/ 	.word	0x00007410
        /*0a34*/ 	.word	0x00000009
        /*0a38*/ 	.word	0x00000000
        /*0a3c*/ 	.short	0x010a
        /*0a3e*/ 	.byte	0x3f
	.zero		1


	//   ....[156]....
        /*0a40*/ 	.word	0x00007460
        /*0a44*/ 	.word	0x00000006
        /*0a48*/ 	.word	0x00000000
        /*0a4c*/ 	.short	0x010a
        /*0a4e*/ 	.byte	0x3f
	.zero		1


	//   ....[157]....
        /*0a50*/ 	.word	0x000074b0
        /*0a54*/ 	.word	0x00000009
        /*0a58*/ 	.word	0x00000000
        /*0a5c*/ 	.short	0x010a
        /*0a5e*/ 	.byte	0x3f
	.zero		1


	//   ....[158]....
        /*0a60*/ 	.word	0x00007500
        /*0a64*/ 	.word	0x00000006
        /*0a68*/ 	.word	0x00000000
        /*0a6c*/ 	.short	0x010a
        /*0a6e*/ 	.byte	0x3f
	.zero		1


	//   ....[159]....
        /*0a70*/ 	.word	0x00007550
        /*0a74*/ 	.word	0x00000009
        /*0a78*/ 	.word	0x00000000
        /*0a7c*/ 	.short	0x010a
        /*0a7e*/ 	.byte	0x3f
	.zero		1


	//   ....[160]....
        /*0a80*/ 	.word	0x000075a0
        /*0a84*/ 	.word	0x00000006
        /*0a88*/ 	.word	0x00000000
        /*0a8c*/ 	.short	0x010a
        /*0a8e*/ 	.byte	0x3f
	.zero		1


	//   ....[161]....
        /*0a90*/ 	.word	0x000075f0
        /*0a94*/ 	.word	0x00000009
        /*0a98*/ 	.word	0x00000000
        /*0a9c*/ 	.short	0x010a
        /*0a9e*/ 	.byte	0x3f
	.zero		1


	//   ....[162]....
        /*0aa0*/ 	.word	0x00007640
        /*0aa4*/ 	.word	0x00000006
        /*0aa8*/ 	.word	0x00000000
        /*0aac*/ 	.short	0x010a
        /*0aae*/ 	.byte	0x3f
	.zero		1


	//   ....[163]....
        /*0ab0*/ 	.word	0x00007690
        /*0ab4*/ 	.word	0x00000009
        /*0ab8*/ 	.word	0x00000000
        /*0abc*/ 	.short	0x010a
        /*0abe*/ 	.byte	0x3f
	.zero		1


	//   ....[164]....
        /*0ac0*/ 	.word	0x000076e0
        /*0ac4*/ 	.word	0x00000006
        /*0ac8*/ 	.word	0x00000000
        /*0acc*/ 	.short	0x010a
        /*0ace*/ 	.byte	0x3f
	.zero		1


	//   ....[165]....
        /*0ad0*/ 	.word	0x00007730
        /*0ad4*/ 	.word	0x00000009
        /*0ad8*/ 	.word	0x00000000
        /*0adc*/ 	.short	0x010a
        /*0ade*/ 	.byte	0x3f
	.zero		1


	//   ....[166]....
        /*0ae0*/ 	.word	0x00007780
        /*0ae4*/ 	.word	0x00000006
        /*0ae8*/ 	.word	0x00000000
        /*0aec*/ 	.short	0x010a
        /*0aee*/ 	.byte	0x3f
	.zero		1


	//   ....[167]....
        /*0af0*/ 	.word	0x000077d0
        /*0af4*/ 	.word	0x00000009
        /*0af8*/ 	.word	0x00000000
        /*0afc*/ 	.short	0x010a
        /*0afe*/ 	.byte	0x3f
	.zero		1


	//   ....[168]....
        /*0b00*/ 	.word	0x00007820
        /*0b04*/ 	.word	0x00000006
        /*0b08*/ 	.word	0x00000000
        /*0b0c*/ 	.short	0x010a
        /*0b0e*/ 	.byte	0x3f
	.zero		1


	//   ....[169]....
        /*0b10*/ 	.word	0x00007870
        /*0b14*/ 	.word	0x00000009
        /*0b18*/ 	.word	0x00000000
        /*0b1c*/ 	.short	0x010a
        /*0b1e*/ 	.byte	0x3f
	.zero		1


	//   ....[170]....
        /*0b20*/ 	.word	0x000078c0
        /*0b24*/ 	.word	0x00000006
        /*0b28*/ 	.word	0x00000000
        /*0b2c*/ 	.short	0x010a
        /*0b2e*/ 	.byte	0x3f
	.zero		1


	//   ....[171]....
        /*0b30*/ 	.word	0x00007910
        /*0b34*/ 	.word	0x00000009
        /*0b38*/ 	.word	0x00000000
        /*0b3c*/ 	.short	0x010a
        /*0b3e*/ 	.byte	0x3f
	.zero		1


	//   ....[172]....
        /*0b40*/ 	.word	0x00007960
        /*0b44*/ 	.word	0x00000006
        /*0b48*/ 	.word	0x00000000
        /*0b4c*/ 	.short	0x010a
        /*0b4e*/ 	.byte	0x3f
	.zero		1


	//   ....[173]....
        /*0b50*/ 	.word	0x000079b0
        /*0b54*/ 	.word	0x00000009
        /*0b58*/ 	.word	0x00000000
        /*0b5c*/ 	.short	0x010a
        /*0b5e*/ 	.byte	0x3f
	.zero		1


	//   ....[174]....
        /*0b60*/ 	.word	0x00007a00
        /*0b64*/ 	.word	0x00000006
        /*0b68*/ 	.word	0x00000000
        /*0b6c*/ 	.short	0x010a
        /*0b6e*/ 	.byte	0x3f
	.zero		1


	//   ....[175]....
        /*0b70*/ 	.word	0x00007a50
        /*0b74*/ 	.word	0x00000009
        /*0b78*/ 	.word	0x00000000
        /*0b7c*/ 	.short	0x010a
        /*0b7e*/ 	.byte	0x3f
	.zero		1


	//----- nvinfo : EIATTR_NUM_MBARRIERS
	.align		4
.L_35:
        /*0b80*/ 	.byte	0x03, 0x38
        /*0b82*/ 	.short	0x0054


	//----- nvinfo : EIATTR_EXIT_INSTR_OFFSETS
	.align		4
        /*0b84*/ 	.byte	0x04, 0x1c
        /*0b86*/ 	.short	(.L_37 - .L_36)


	//   ....[0]....
.L_36:
        /*0b88*/ 	.word	0x00000b30


	//   ....[1]....
        /*0b8c*/ 	.word	0x000013f0


	//   ....[2]....
        /*0b90*/ 	.word	0x00004180


	//   ....[3]....
        /*0b94*/ 	.word	0x000047b0


	//   ....[4]....
        /*0b98*/ 	.word	0x00006c10


	//----- nvinfo : EIATTR_MAX_THREADS
	.align		4
.L_37:
        /*0b9c*/ 	.byte	0x04, 0x05
        /*0b9e*/ 	.short	(.L_39 - .L_38)
.L_38:
        /*0ba0*/ 	.word	0x00000180
        /*0ba4*/ 	.word	0x00000001
        /*0ba8*/ 	.word	0x00000001


	//----- nvinfo : EIATTR_CRS_STACK_SIZE
	.align		4
.L_39:
        /*0bac*/ 	.byte	0x04, 0x1e
        /*0bae*/ 	.short	(.L_41 - .L_40)
.L_40:
        /*0bb0*/ 	.word	0x00000000


	//----- nvinfo : EIATTR_CBANK_PARAM_SIZE
	.align		4
.L_41:
        /*0bb4*/ 	.byte	0x03, 0x19
        /*0bb6*/ 	.short	0x0470


	//----- nvinfo : EIATTR_PARAM_CBANK
	.align		4
        /*0bb8*/ 	.byte	0x04, 0x0a
        /*0bba*/ 	.short	(.L_43 - .L_42)
	.align		4
.L_42:
        /*0bbc*/ 	.word	index@(.nv.constant0._ZN7cutlass13device_kernelINS_4gemm6kernel13GemmUniversalIN4cute5tupleIJiiiiEEENS1_10collective13CollectiveMmaINS1_34MainloopSm90TmaGmmaWarpSpecializedILi41ENS5_IJNS4_1CILi1EEESB_SB_EEENS1_35KernelTmaWarpSpecializedCooperativeEEENS5_IJNSA_ILi128EEENSA_ILi48EEENSA_ILi16EEEEEENS_6half_tENS5_IJlSB_lEEESJ_SK_NS4_8TiledMMAINS4_8MMA_AtomIJNS4_4SM904GMMA25MMA_64x16x16_F32F16F16_SSILNSO_5MajorE0ELSQ_0ELNSO_7ScaleInE1ELSR_1EEEEEENS4_6LayoutINS5_IJNSA_ILi2EEESB_SB_EEENS5_IJSB_NSA_ILi0EEESX_EEEEENS5_IJNS4_10UnderscoreES10_S10_EEEEENS4_13SM90_TMA_LOADENS4_14ComposedLayoutINS4_7SwizzleILi1ELi4ELi3EEENS4_18smem_ptr_flag_bitsILi16EEENSU_INS5_IJNSA_ILi8EEESH_EEENS5_IJSH_SB_EEEEEEEvNS4_8identityES13_S1D_vS1E_EENS_8epilogue10collective6detail29Sm90TmaWarpSpecializedAdapterINS1H_15DefaultEpilogueISJ_SK_SK_NS1G_6thread17LinearCombinationISJ_Li1EffLNS1L_9ScaleType4KindE0ELNS_15FloatRoundStyleE2ESJ_EENS1_15EpilogueDefaultEEEEEvvEEEEvNT_6ParamsE)
        /*0bc0*/ 	.short	0x0210
        /*0bc2*/ 	.short	0x0470


	//----- nvinfo : EIATTR_SW_WAR
	.align		4
.L_43:
        /*0bc4*/ 	.byte	0x04, 0x36
        /*0bc6*/ 	.short	(.L_45 - .L_44)
.L_44:
        /*0bc8*/ 	.word	0x00000008
.L_45:


//--------------------- .nv.callgraph             --------------------------
	.section	.nv.callgraph,"",@"SHT_CUDA_CALLGRAPH"
	.align	4
	.sectionentsize	8
	.align		4
        /*0000*/ 	.word	0x00000000
	.align		4
        /*0004*/ 	.word	0xffffffff
	.align		4
        /*0008*/ 	.word	index@(_ZN7cutlass13device_kernelINS_4gemm6kernel13GemmUniversalIN4cute5tupleIJiiiiEEENS1_10collective13CollectiveMmaINS1_34MainloopSm90TmaGmmaWarpSpecializedILi41ENS5_IJNS4_1CILi1EEESB_SB_EEENS1_35KernelTmaWarpSpecializedCooperativeEEENS5_IJNSA_ILi128EEENSA_ILi48EEENSA_ILi16EEEEEENS_6half_tENS5_IJlSB_lEEESJ_SK_NS4_8TiledMMAINS4_8MMA_AtomIJNS4_4SM904GMMA25MMA_64x16x16_F32F16F16_SSILNSO_5MajorE0ELSQ_0ELNSO_7ScaleInE1ELSR_1EEEEEENS4_6LayoutINS5_IJNSA_ILi2EEESB_SB_EEENS5_IJSB_NSA_ILi0EEESX_EEEEENS5_IJNS4_10UnderscoreES10_S10_EEEEENS4_13SM90_TMA_LOADENS4_14ComposedLayoutINS4_7SwizzleILi1ELi4ELi3EEENS4_18smem_ptr_flag_bitsILi16EEENSU_INS5_IJNSA_ILi8EEESH_EEENS5_IJSH_SB_EEEEEEEvNS4_8identityES13_S1D_vS1E_EENS_8epilogue10collective6detail29Sm90TmaWarpSpecializedAdapterINS1H_15DefaultEpilogueISJ_SK_SK_NS1G_6thread17LinearCombinationISJ_Li1EffLNS1L_9ScaleType4KindE0ELNS_15FloatRoundStyleE2ESJ_EENS1_15EpilogueDefaultEEEEEvvEEEEvNT_6ParamsE)
	.align		4
        /*000c*/ 	.word	index@(__assertfail)
	.align		4
        /*0010*/ 	.word	0x00000000
	.align		4
        /*0014*/ 	.word	0xfffffffe
	.align		4
        /*0018*/ 	.word	0x00000000
	.align		4
        /*001c*/ 	.word	0xfffffffd
	.align		4
        /*0020*/ 	.word	0x00000000
	.align		4
        /*0024*/ 	.word	0xfffffffc


//--------------------- .nv.constant4             --------------------------
	.section	.nv.constant4,"a",@progbits
	.align	8
	.align		8
.nv.constant4:
        /*0000*/ 	.dword	__assertfail
	.align		8
        /*0008*/ 	.dword	__unnamed_1
	.align		8
        /*0010*/ 	.dword	_ZN39_INTERNAL_034483b5_4_k_cu_ef871f8a_38204cuda3std3__45__cpo5beginE
	.align		8
        /*0018*/ 	.dword	_ZN39_INTERNAL_034483b5_4_k_cu_ef871f8a_38204cuda3std3__45__cpo3endE
	.align		8
        /*0020*/ 	.dword	_ZN39_INTERNAL_034483b5_4_k_cu_ef871f8a_38204cuda3std3__45__cpo6cbeginE
	.align		8
        /*0028*/ 	.dword	_ZN39_INTERNAL_034483b5_4_k_cu_ef871f8a_38204cuda3std3__45__cpo4cendE
	.align		8
        /*0030*/ 	.dword	_ZN39_INTERNAL_034483b5_4_k_cu_ef871f8a_38204cuda3std3__441_GLOBAL__N__034483b5_4_k_cu_ef871f8a_38206ignoreE
	.align		8
        /*0038*/ 	.dword	_ZN39_INTERNAL_034483b5_4_k_cu_ef871f8a_38204cuda3std3__419piecewise_constructE
	.align		8
        /*0040*/ 	.dword	_ZN39_INTERNAL_034483b5_4_k_cu_ef871f8a_38204cuda3std3__48in_placeE
	.align		8
        /*0048*/ 	.dword	_ZN39_INTERNAL_034483b5_4_k_cu_ef871f8a_38204cuda3std6ranges3__45__cpo4swapE
	.align		8
        /*0050*/ 	.dword	_ZN39_INTERNAL_034483b5_4_k_cu_ef871f8a_38204cuda3std6ranges3__45__cpo9iter_moveE
	.align		8
        /*0058*/ 	.dword	_ZN39_INTERNAL_034483b5_4_k_cu_ef871f8a_38204cute7productE
	.align		8
        /*0060*/ 	.dword	_ZN39_INTERNAL_034483b5_4_k_cu_ef871f8a_38204cute1_E
	.align		8
        /*0068*/ 	.dword	$str$22
	.align		8
        /*0070*/ 	.dword	$str$23


//--------------------- .text._ZN7cutlass13device_kernelINS_4gemm6kernel13GemmUniversalIN4cute5tupleIJiiiiEEENS1_10collective13CollectiveMmaINS1_34MainloopSm90TmaGmmaWarpSpecializedILi41ENS5_IJNS4_1CILi1EEESB_SB_EEENS1_35KernelTmaWarpSpecializedCooperativeEEENS5_IJNSA_ILi128EEENSA_ILi48EEENSA_ILi16EEEEEENS_6half_tENS5_IJlSB_lEEESJ_SK_NS4_8TiledMMAINS4_8MMA_AtomIJNS4_4SM904GMMA25MMA_64x16x16_F32F16F16_SSILNSO_5MajorE0ELSQ_0ELNSO_7ScaleInE1ELSR_1EEEEEENS4_6LayoutINS5_IJNSA_ILi2EEESB_SB_EEENS5_IJSB_NSA_ILi0EEESX_EEEEENS5_IJNS4_10UnderscoreES10_S10_EEEEENS4_13SM90_TMA_LOADENS4_14ComposedLayoutINS4_7SwizzleILi1ELi4ELi3EEENS4_18smem_ptr_flag_bitsILi16EEENSU_INS5_IJNSA_ILi8EEESH_EEENS5_IJSH_SB_EEEEEEEvNS4_8identityES13_S1D_vS1E_EENS_8epilogue10collective6detail29Sm90TmaWarpSpecializedAdapterINS1H_15DefaultEpilogueISJ_SK_SK_NS1G_6thread17LinearCombinationISJ_Li1EffLNS1L_9ScaleType4KindE0ELNS_15FloatRoundStyleE2ESJ_EENS1_15EpilogueDefaultEEEEEvvEEEEvNT_6ParamsE --------------------------
	.section	.text._ZN7cutlass13device_kernelINS_4gemm6kernel13GemmUniversalIN4cute5tupleIJiiiiEEENS1_10collective13CollectiveMmaINS1_34MainloopSm90TmaGmmaWarpSpecializedILi41ENS5_IJNS4_1CILi1EEESB_SB_EEENS1_35KernelTmaWarpSpecializedCooperativeEEENS5_IJNSA_ILi128EEENSA_ILi48EEENSA_ILi16EEEEEENS_6half_tENS5_IJlSB_lEEESJ_SK_NS4_8TiledMMAINS4_8MMA_AtomIJNS4_4SM904GMMA25MMA_64x16x16_F32F16F16_SSILNSO_5MajorE0ELSQ_0ELNSO_7ScaleInE1ELSR_1EEEEEENS4_6LayoutINS5_IJNSA_ILi2EEESB_SB_EEENS5_IJSB_NSA_ILi0EEESX_EEEEENS5_IJNS4_10UnderscoreES10_S10_EEEEENS4_13SM90_TMA_LOADENS4_14ComposedLayoutINS4_7SwizzleILi1ELi4ELi3EEENS4_18smem_ptr_flag_bitsILi16EEENSU_INS5_IJNSA_ILi8EEESH_EEENS5_IJSH_SB_EEEEEEEvNS4_8identityES13_S1D_vS1E_EENS_8epilogue10collective6detail29Sm90TmaWarpSpecializedAdapterINS1H_15DefaultEpilogueISJ_SK_SK_NS1G_6thread17LinearCombinationISJ_Li1EffLNS1L_9ScaleType4KindE0ELNS_15FloatRoundStyleE2ESJ_EENS1_15EpilogueDefaultEEEEEvvEEEEvNT_6ParamsE,"ax",@progbits
	.align	128
.text._ZN7cutlass13device_kernelINS_4gemm6kernel13GemmUniversalIN4cute5tupleIJiiiiEEENS1_10collective13CollectiveMmaINS1_34MainloopSm90TmaGmmaWarpSpecializedILi41ENS5_IJNS4_1CILi1EEESB_SB_EEENS1_35KernelTmaWarpSpecializedCooperativeEEENS5_IJNSA_ILi128EEENSA_ILi48EEENSA_ILi16EEEEEENS_6half_tENS5_IJlSB_lEEESJ_SK_NS4_8TiledMMAINS4_8MMA_AtomIJNS4_4SM904GMMA25MMA_64x16x16_F32F16F16_SSILNSO_5MajorE0ELSQ_0ELNSO_7ScaleInE1ELSR_1EEEEEENS4_6LayoutINS5_IJNSA_ILi2EEESB_SB_EEENS5_IJSB_NSA_ILi0EEESX_EEEEENS5_IJNS4_10UnderscoreES10_S10_EEEEENS4_13SM90_TMA_LOADENS4_14ComposedLayoutINS4_7SwizzleILi1ELi4ELi3EEENS4_18smem_ptr_flag_bitsILi16EEENSU_INS5_IJNSA_ILi8EEESH_EEENS5_IJSH_SB_EEEEEEEvNS4_8identityES13_S1D_vS1E_EENS_8epilogue10collective6detail29Sm90TmaWarpSpecializedAdapterINS1H_15DefaultEpilogueISJ_SK_SK_NS1G_6thread17LinearCombinationISJ_Li1EffLNS1L_9ScaleType4KindE0ELNS_15FloatRoundStyleE2ESJ_EENS1_15EpilogueDefaultEEEEEvvEEEEvNT_6ParamsE:
        .type           _ZN7cutlass13device_kernelINS_4gemm6kernel13GemmUniversalIN4cute5tupleIJiiiiEEENS1_10collective13CollectiveMmaINS1_34MainloopSm90TmaGmmaWarpSpecializedILi41ENS5_IJNS4_1CILi1EEESB_SB_EEENS1_35KernelTmaWarpSpecializedCooperativeEEENS5_IJNSA_ILi128EEENSA_ILi48EEENSA_ILi16EEEEEENS_6half_tENS5_IJlSB_lEEESJ_SK_NS4_8TiledMMAINS4_8MMA_AtomIJNS4_4SM904GMMA25MMA_64x16x16_F32F16F16_SSILNSO_5MajorE0ELSQ_0ELNSO_7ScaleInE1ELSR_1EEEEEENS4_6LayoutINS5_IJNSA_ILi2EEESB_SB_EEENS5_IJSB_NSA_ILi0EEESX_EEEEENS5_IJNS4_10UnderscoreES10_S10_EEEEENS4_13SM90_TMA_LOADENS4_14ComposedLayoutINS4_7SwizzleILi1ELi4ELi3EEENS4_18smem_ptr_flag_bitsILi16EEENSU_INS5_IJNSA_ILi8EEESH_EEENS5_IJSH_SB_EEEEEEEvNS4_8identityES13_S1D_vS1E_EENS_8epilogue10collective6detail29Sm90TmaWarpSpecializedAdapterINS1H_15DefaultEpilogueISJ_SK_SK_NS1G_6thread17LinearCombinationISJ_Li1EffLNS1L_9ScaleType4KindE0ELNS_15FloatRoundStyleE2ESJ_EENS1_15EpilogueDefaultEEEEEvvEEEEvNT_6ParamsE,@function
        .size           _ZN7cutlass13device_kernelINS_4gemm6kernel13GemmUniversalIN4cute5tupleIJiiiiEEENS1_10collective13CollectiveMmaINS1_34MainloopSm90TmaGmmaWarpSpecializedILi41ENS5_IJNS4_1CILi1EEESB_SB_EEENS1_35KernelTmaWarpSpecializedCooperativeEEENS5_IJNSA_ILi128EEENSA_ILi48EEENSA_ILi16EEEEEENS_6half_tENS5_IJlSB_lEEESJ_SK_NS4_8TiledMMAINS4_8MMA_AtomIJNS4_4SM904GMMA25MMA_64x16x16_F32F16F16_SSILNSO_5MajorE0ELSQ_0ELNSO_7ScaleInE1ELSR_1EEEEEENS4_6LayoutINS5_IJNSA_ILi2EEESB_SB_EEENS5_IJSB_NSA_ILi0EEESX_EEEEENS5_IJNS4_10UnderscoreES10_S10_EEEEENS4_13SM90_TMA_LOADENS4_14ComposedLayoutINS4_7SwizzleILi1ELi4ELi3EEENS4_18smem_ptr_flag_bitsILi16EEENSU_INS5_IJNSA_ILi8EEESH_EEENS5_IJSH_SB_EEEEEEEvNS4_8identityES13_S1D_vS1E_EENS_8epilogue10collective6detail29Sm90TmaWarpSpecializedAdapterINS1H_15DefaultEpilogueISJ_SK_SK_NS1G_6thread17LinearCombinationISJ_Li1EffLNS1L_9ScaleType4KindE0ELNS_15FloatRoundStyleE2ESJ_EENS1_15EpilogueDefaultEEEEEvvEEEEvNT_6ParamsE,(.L_x_189 - _ZN7cutlass13device_kernelINS_4gemm6kernel13GemmUniversalIN4cute5tupleIJiiiiEEENS1_10collective13CollectiveMmaINS1_34MainloopSm90TmaGmmaWarpSpecializedILi41ENS5_IJNS4_1CILi1EEESB_SB_EEENS1_35KernelTmaWarpSpecializedCooperativeEEENS5_IJNSA_ILi128EEENSA_ILi48EEENSA_ILi16EEEEEENS_6half_tENS5_IJlSB_lEEESJ_SK_NS4_8TiledMMAINS4_8MMA_AtomIJNS4_4SM904GMMA25MMA_64x16x16_F32F16F16_SSILNSO_5MajorE0ELSQ_0ELNSO_7ScaleInE1ELSR_1EEEEEENS4_6LayoutINS5_IJNSA_ILi2EEESB_SB_EEENS5_IJSB_NSA_ILi0EEESX_EEEEENS5_IJNS4_10UnderscoreES10_S10_EEEEENS4_13SM90_TMA_LOADENS4_14ComposedLayoutINS4_7SwizzleILi1ELi4ELi3EEENS4_18smem_ptr_flag_bitsILi16EEENSU_INS5_IJNSA_ILi8EEESH_EEENS5_IJSH_SB_EEEEEEEvNS4_8identityES13_S1D_vS1E_EENS_8epilogue10collective6detail29Sm90TmaWarpSpecializedAdapterINS1H_15DefaultEpilogueISJ_SK_SK_NS1G_6thread17LinearCombinationISJ_Li1EffLNS1L_9ScaleType4KindE0ELNS_15FloatRoundStyleE2ESJ_EENS1_15EpilogueDefaultEEEEEvvEEEEvNT_6ParamsE)
        .other          _ZN7cutlass13device_kernelINS_4gemm6kernel13GemmUniversalIN4cute5tupleIJiiiiEEENS1_10collective13CollectiveMmaINS1_34MainloopSm90TmaGmmaWarpSpecializedILi41ENS5_IJNS4_1CILi1EEESB_SB_EEENS1_35KernelTmaWarpSpecializedCooperativeEEENS5_IJNSA_ILi128EEENSA_ILi48EEENSA_ILi16EEEEEENS_6half_tENS5_IJlSB_lEEESJ_SK_NS4_8TiledMMAINS4_8MMA_AtomIJNS4_4SM904GMMA25MMA_64x16x16_F32F16F16_SSILNSO_5MajorE0ELSQ_0ELNSO_7ScaleInE1ELSR_1EEEEEENS4_6LayoutINS5_IJNSA_ILi2EEESB_SB_EEENS5_IJSB_NSA_ILi0EEESX_EEEEENS5_IJNS4_10UnderscoreES10_S10_EEEEENS4_13SM90_TMA_LOADENS4_14ComposedLayoutINS4_7SwizzleILi1ELi4ELi3EEENS4_18smem_ptr_flag_bitsILi16EEENSU_INS5_IJNSA_ILi8EEESH_EEENS5_IJSH_SB_EEEEEEEvNS4_8identityES13_S1D_vS1E_EENS_8epilogue10collective6detail29Sm90TmaWarpSpecializedAdapterINS1H_15DefaultEpilogueISJ_SK_SK_NS1G_6thread17LinearCombinationISJ_Li1EffLNS1L_9ScaleType4KindE0ELNS_15FloatRoundStyleE2ESJ_EENS1_15EpilogueDefaultEEEEEvvEEEEvNT_6ParamsE,@"STO_CUDA_ENTRY STV_DEFAULT"
_ZN7cutlass13device_kernelINS_4gemm6kernel13GemmUniversalIN4cute5tupleIJiiiiEEENS1_10collective13CollectiveMmaINS1_34MainloopSm90TmaGmmaWarpSpecializedILi41ENS5_IJNS4_1CILi1EEESB_SB_EEENS1_35KernelTmaWarpSpecializedCooperativeEEENS5_IJNSA_ILi128EEENSA_ILi48EEENSA_ILi16EEEEEENS_6half_tENS5_IJlSB_lEEESJ_SK_NS4_8TiledMMAINS4_8MMA_AtomIJNS4_4SM904GMMA25MMA_64x16x16_F32F16F16_SSILNSO_5MajorE0ELSQ_0ELNSO_7ScaleInE1ELSR_1EEEEEENS4_6LayoutINS5_IJNSA_ILi2EEESB_SB_EEENS5_IJSB_NSA_ILi0EEESX_EEEEENS5_IJNS4_10UnderscoreES10_S10_EEEEENS4_13SM90_TMA_LOADENS4_14ComposedLayoutINS4_7SwizzleILi1ELi4ELi3EEENS4_18smem_ptr_flag_bitsILi16EEENSU_INS5_IJNSA_ILi8EEESH_EEENS5_IJSH_SB_EEEEEEEvNS4_8identityES13_S1D_vS1E_EENS_8epilogue10collective6detail29Sm90TmaWarpSpecializedAdapterINS1H_15DefaultEpilogueISJ_SK_SK_NS1G_6thread17LinearCombinationISJ_Li1EffLNS1L_9ScaleType4KindE0ELNS_15FloatRoundStyleE2ESJ_EENS1_15EpilogueDefaultEEEEEvvEEEEvNT_6ParamsE:
[----:B------:R-:W0:Y:S01]  /*0000*/  LDC R1, c[0x0][0x28] ;  /* 0x00000a00ff017b82 */ /* 0x000e220000000800 */
[----:B------:R-:W1:Y:S01]  /*0010*/  S2R R3, SR_TID.X ;  /* 0x0000000000037919 */ /* 0x000e620000002100 */
[----:B------:R-:W-:Y:S01]  /*0020*/  ELECT P0, URZ, PT ;  /* 0x00000000003f782f */ /* 0x000fe20003800000 */
[----:B------:R-:W-:Y:S01]  /*0030*/  BSSY B0, `(.L_x_0) ;  /* 0x000000f000007945 */ /* 0x000fe20003800000 */
[--C-:B-1----:R-:W-:Y:S02]  /*0040*/  SHF.R.U32.HI R0, RZ, 0x5, R3.reuse ;  /* 0x00000005ff007819 */ /* 0x102fe40000011603 */
[----:B------:R-:W-:-:S03]  /*0050*/  SHF.R.U32.HI R14, RZ, 0x7, R3 ;  /* 0x00000007ff0e7819 */ /* 0x000fc60000011603 */
[----:B------:R-:W1:Y:S04]  /*0060*/  SHFL.IDX PT, R4, R0, RZ, 0x1f ;  /* 0x00001fff00047589 */ /* 0x000e6800000e0000 */
[----:B------:R2:W3:Y:S01]  /*0070*/  SHFL.IDX PT, R10, R14, RZ, 0x1f ;  /* 0x00001fff0e0a7589 */ /* 0x0004e200000e0000 */
[----:B-1----:R-:W-:-:S13]  /*0080*/  ISETP.NE.OR P0, PT, R4, RZ, !P0 ;  /* 0x000000ff0400720c */ /* 0x002fda0004705670 */
[----:B0-23--:R-:W-:Y:S05]  /*0090*/  @P0 BRA `(.L_x_1) ;  /* 0x0000000000200947 */ /* 0x00dfea0003800000 */
[----:B------:R-:W-:Y:S02]  /*00a0*/  ULDC.64 UR4, c[0x0][0x198] ;  /* 0x0000660000047ab9 */ /* 0x000fe40000000a00 */
[----:B------:R-:W-:Y:S02]  /*00b0*/  UIADD3 UR6, UP0, UR4, 0xf0, URZ ;  /* 0x000000f004067890 */ /* 0x000fe4000ff1e03f */
[----:B------:R-:W-:Y:S02]  /*00c0*/  UIADD3 UR4, UP1, UR4, 0x1f0, URZ ;  /* 0x000001f004047890 */ /* 0x000fe4000ff3e03f */
[----:B------:R-:W-:Y:S02]  /*00d0*/  UIADD3.X UR7, URZ, UR5, URZ, UP0, !UPT ;  /* 0x000000053f077290 */ /* 0x000fe400087fe43f */
[----:B------:R-:W-:-:S07]  /*00e0*/  UIADD3.X UR5, URZ, UR5, URZ, UP1, !UPT ;  /* 0x000000053f057290 */ /* 0x000fce0008ffe43f */
[----:B------:R0:W-:Y:S02]  /*00f0*/  UTMACCTL.PF [UR6] ;  /* 0x00000000060079b9 */ /* 0x0001e40008040000 */
[----:B------:R0:W-:Y:S02]  /*0100*/  UTMACCTL.PF [UR4] ;  /* 0x00000000040079b9 */ /* 0x0001e40008040000 */
[----:B0-----:R-:W-:Y:S01]  /*0110*/  NOP ;  /* 0x0000000000007918 */ /* 0x001fe20000000000 */
.L_x_1:
[----:B------:R-:W-:Y:S05]  /*0120*/  BSYNC B0 ;  /* 0x0000000000007941 */ /* 0x000fea0003800000 */
.L_x_0:
[----:B------:R-:W0:Y:S02]  /*0130*/  SHFL.IDX PT, R2, R0, RZ, 0x1f ;  /* 0x00001fff00027589 */ /* 0x000e2400000e0000 */
[----:B0-----:R-:W-:-:S13]  /*0140*/  ISETP.NE.AND P0, PT, R2, RZ, PT ;  /* 0x000000ff0200720c */ /* 0x001fda0003f05270 */
[----:B------:R-:W-:Y:S05]  /*0150*/  @P0 BRA `(.L_x_2) ;  /* 0x00000004008c0947 */ /* 0x000fea0003800000 */
[----:B------:R-:W-:Y:S01]  /*0160*/  ELECT P0, URZ, PT ;  /* 0x00000000003f782f */ /* 0x000fe20003800000 */
[----:B------:R-:W-:-:S12]  /*0170*/  BSSY B0, `(.L_x_2) ;  /* 0x0000061000007945 */ /* 0x000fd80003800000 */
[----:B------:R-:W-:Y:S05]  /*0180*/  @!P0 BRA `(.L_x_3) ;  /* 0x00000004007c8947 */ /* 0x000fea0003800000 */
[----:B------:R-:W0:Y:S01]  /*0190*/  S2UR UR8, SR_CgaCtaId ;  /* 0x00000000000879c3 */ /* 0x000e220000008800 */
[----:B------:R-:W-:Y:S01]  /*01a0*/  UMOV UR4, 0x400 ;  /* 0x0000040000047882 */ /* 0x000fe20000000000 */
[----:B------:R-:W-:Y:S01]  /*01b0*/  UMOV UR5, 0x1 ;  /* 0x0000000100057882 */ /* 0x000fe20000000000 */
[----:B------:R-:W-:Y:S02]  /*01c0*/  UMOV UR6, 0x100 ;  /* 0x0000010000067882 */ /* 0x000fe40000000000 */
[----:B------:R-:W-:-:S04]  /*01d0*/  UIADD3 UR6, -UR6, 0x100000, URZ ;  /* 0x0010000006067890 */ /* 0x000fc8000fffe13f */
[----:B------:R-:W-:Y:S02]  /*01e0*/  USHF.L.U32 UR7, UR6, 0xb, URZ ;  /* 0x0000000b06077899 */ /* 0x000fe4000800063f */
[----:B------:R-:W-:Y:S02]  /*01f0*/  USHF.L.U32 UR6, UR6, 0x1, URZ ;  /* 0x0000000106067899 */ /* 0x000fe4000800063f */
[----:B0-----:R-:W-:Y:S02]  /*0200*/  ULEA UR8, UR8, UR4, 0x18 ;  /* 0x0000000408087291 */ /* 0x001fe4000f8ec03f */
[----:B------:R-:W-:-:S04]  /*0210*/  UIADD3 UR4, -UR5, 0x100000, URZ ;  /* 0x0010000005047890 */ /* 0x000fc8000fffe13f */
[----:B------:R-:W-:Y:S02]  /*0220*/  USHF.L.U32 UR5, UR4, 0xb, URZ ;  /* 0x0000000b04057899 */ /* 0x000fe4000800063f */
[----:B------:R-:W-:Y:S01]  /*0230*/  USHF.L.U32 UR4, UR4, 0x1, URZ ;  /* 0x0000000104047899 */ /* 0x000fe2000800063f */
[----:B------:R-:W0:Y:S11]  /*0240*/  FENCE.VIEW.ASYNC.S ;  /* 0x00000000000073c6 */ /* 0x000e360000000000 */
[----:B0-----:R0:W1:Y:S01]  /*0250*/  SYNCS.EXCH.64 URZ, [UR8], UR4 ;  /* 0x00000004083f75b2 */ /* 0x0010620008000100 */
[----:B------:R0:W2:Y:S01]  /*0260*/  SYNCS.EXCH.64 URZ, [UR8+0x148], UR6 ;  /* 0x00014806083f75b2 */ /* 0x0000a20008000100 */
[----:B------:R0:W3:Y:S01]  /*0270*/  SYNCS.EXCH.64 URZ, [UR8+0x8], UR4 ;  /* 0x00000804083f75b2 */ /* 0x0000e20008000100 */
[----:B------:R0:W4:Y:S01]  /*0280*/  SYNCS.EXCH.64 URZ, [UR8+0x150], UR6 ;  /* 0x00015006083f75b2 */ /* 0x0001220008000100 */
[----:B------:R0:W0:Y:S01]  /*0290*/  SYNCS.EXCH.64 URZ, [UR8+0x10], UR4 ;  /* 0x00001004083f75b2 */ /* 0x0000220008000100 */
        /* <DEDUP_REMOVED lines=77> */
[----:B-1234-:R-:W-:Y:S01]  /*0770*/  NOP ;  /* 0x0000000000007918 */ /* 0x01efe20000000000 */
.L_x_3:
[----:B0-----:R-:W-:Y:S05]  /*0780*/  BSYNC B0 ;  /* 0x0000000000007941 */ /* 0x001fea0003800000 */
.L_x_2:
[----:B------:R-:W0:Y:S01]  /*0790*/  SHFL.IDX PT, R0, R0, RZ, 0x1f ;  /* 0x00001fff00007589 */ /* 0x000e2200000e0000 */
[----:B------:R-:W-:Y:S01]  /*07a0*/  ELECT P0, URZ, PT ;  /* 0x00000000003f782f */ /* 0x000fe20003800000 */
[----:B------:R-:W1:Y:S01]  /*07b0*/  LDC R2, c[0x0][0x65c] ;  /* 0x00019700ff027b82 */ /* 0x000e620000000800 */
[----:B------:R-:W-:Y:S01]  /*07c0*/  SHF.R.S32.HI R7, RZ, 0x1f, R4 ;  /* 0x0000001fff077819 */ /* 0x000fe20000011404 */
[----:B------:R-:W2:Y:S01]  /*07d0*/  S2R R5, SR_CTAID.Y ;  /* 0x0000000000057919 */ /* 0x000ea20000002600 */
[----:B------:R-:W-:Y:S01]  /*07e0*/  UMOV UR4, 0x20 ;  /* 0x0000002000047882 */ /* 0x000fe20000000000 */
[----:B------:R-:W-:Y:S01]  /*07f0*/  NOP ;  /* 0x0000000000007918 */ /* 0x000fe20000000000 */
[----:B------:R-:W-:Y:S01]  /*0800*/  LEA.HI R7, R7, R4, RZ, 0x2 ;  /* 0x0000000407077211 */ /* 0x000fe200078f10ff */
[----:B------:R-:W3:Y:S01]  /*0810*/  S2R R6, SR_CTAID.X ;  /* 0x0000000000067919 */ /* 0x000ee20000002500 */
[----:B------:R-:W-:Y:S01]  /*0820*/  ISETP.NE.AND P2, PT, R10, RZ, PT ;  /* 0x000000ff0a00720c */ /* 0x000fe20003f45270 */
[----:B------:R-:W-:Y:S01]  /*0830*/  NOP ;  /* 0x0000000000007918 */ /* 0x000fe20000000000 */
[----:B------:R-:W-:-:S02]  /*0840*/  LOP3.LUT R7, R7, 0xfffffffc, RZ, 0xc0, !PT ;  /* 0xfffffffc07077812 */ /* 0x000fc400078ec0ff */
[----:B0-----:R-:W-:Y:S02]  /*0850*/  ISETP.NE.OR P0, PT, R0, RZ, !P0 ;  /* 0x000000ff0000720c */ /* 0x001fe40004705670 */
[----:B-1----:R-:W-:-:S04]  /*0860*/  ISETP.NE.AND P3, PT, R2, 0x1, PT ;  /* 0x000000010200780c */ /* 0x002fc80003f65270 */
[----:B------:R-:W-:Y:S01]  /*0870*/  P2R R0, PR, RZ, 0x8 ;  /* 0x00000008ff007803 */ /* 0x000fe20000000000 */
[----:B------:R-:W-:Y:S01]  /*0880*/  IMAD.IADD R0, R4, 0x1, -R7 ;  /* 0x0000000104007824 */ /* 0x000fe200078e0a07 */
[----:B------:R-:W-:Y:S01]  /*0890*/  LOP3.LUT R4, R3, 0x7f, RZ, 0xc0, !PT ;  /* 0x0000007f03047812 */ /* 0x000fe200078ec0ff */
[----:B------:R-:W-:-:S03]  /*08a0*/  IMAD.MOV.U32 R7, RZ, RZ, RZ ;  /* 0x000000ffff077224 */ /* 0x000fc600078e00ff */
[----:B------:R-:W-:Y:S01]  /*08b0*/  ISETP.NE.AND P1, PT, R0, 0x3, PT ;  /* 0x000000030000780c */ /* 0x000fe20003f25270 */
[----:B------:R-:W-:Y:S01]  /*08c0*/  VOTEU.ALL UP0, P0 ;  /* 0x00000000003f7886 */ /* 0x000fe20000000000 */
[----:B------:R-:W-:Y:S01]  /*08d0*/  VOTEU.ALL UP1, P0 ;  /* 0x00000000003f7886 */ /* 0x000fe20000020000 */
[----:B------:R-:W3:Y:S01]  /*08e0*/  @P3 LDC R17, c[0x0][0x10] ;  /* 0x00000400ff113b82 */ /* 0x000ee20000000800 */
[----:B--2---:R-:W-:Y:S02]  /*08f0*/  @P3 IMAD.MOV.U32 R8, RZ, RZ, R5 ;  /* 0x000000ffff083224 */ /* 0x004fe400078e0005 */
[----:B------:R-:W-:Y:S01]  /*0900*/  @!UP0 UMOV UR6, 0x400 ;  /* 0x0000040000068882 */ /* 0x000fe20000000000 */
[----:B------:R-:W-:-:S04]  /*0910*/  @!UP0 UIADD3 UR4, -UR4, 0x100000, URZ ;  /* 0x0010000004048890 */ /* 0x000fc8000fffe13f */
[----:B------:R-:W-:Y:S02]  /*0920*/  @!UP0 USHF.L.U32 UR5, UR4, 0xb, URZ ;  /* 0x0000000b04058899 */ /* 0x000fe4000800063f */
[----:B------:R-:W-:Y:S01]  /*0930*/  @!UP0 USHF.L.U32 UR4, UR4, 0x1, URZ ;  /* 0x0000000104048899 */ /* 0x000fe2000800063f */
[----:B------:R-:W-:Y:S01]  /*0940*/  @P3 IMAD.MOV.U32 R9, RZ, RZ, RZ ;  /* 0x000000ffff093224 */ /* 0x000fe200078e00ff */
[----:B------:R-:W0:Y:S08]  /*0950*/  @!UP0 S2UR UR7, SR_CgaCtaId ;  /* 0x00000000000789c3 */ /* 0x000e300000008800 */
[----:B------:R-:W1:Y:S01]  /*0960*/  @!P3 LDC R11, c[0x0][0xc] ;  /* 0x00000300ff0bbb82 */ /* 0x000e620000000800 */
[----:B---3--:R-:W-:Y:S01]  /*0970*/  @P3 IMAD.WIDE.U32 R16, R6, R17, R8 ;  /* 0x0000001106103225 */ /* 0x008fe200078e0008 */
[----:B0-----:R-:W-:Y:S01]  /*0980*/  @!UP0 ULEA UR8, UR7, UR6, 0x18 ;  /* 0x0000000607088291 */ /* 0x001fe2000f8ec03f */
[----:B------:R-:W-:-:S02]  /*0990*/  VOTEU.ALL UP0, P0 ;  /* 0x00000000003f7886 */ /* 0x000fc40000000000 */
[----:B------:R-:W-:Y:S01]  /*09a0*/  ULDC UR6, c[0x0][0xc] ;  /* 0x0000030000067ab9 */ /* 0x000fe20000000800 */
[----:B------:R-:W-:Y:S01]  /*09b0*/  ISETP.EQ.OR P0, PT, R0, RZ, !P1 ;  /* 0x000000ff0000720c */ /* 0x000fe20004f02670 */
[----:B------:R-:W-:-:S03]  /*09c0*/  ULDC UR7, c[0x0][0x10] ;  /* 0x0000040000077ab9 */ /* 0x000fc60000000800 */
[C---:B------:R-:W-:Y:S01]  /*09d0*/  ISETP.EQ.AND P0, PT, R10.reuse, RZ, P0 ;  /* 0x000000ff0a00720c */ /* 0x040fe20000702270 */
[----:B------:R-:W-:Y:S02]  /*09e0*/  VIADD R10, R10, 0xffffffff ;  /* 0xffffffff0a0a7836 */ /* 0x000fe40000000000 */
[----:B-1----:R-:W-:Y:S01]  /*09f0*/  @!P3 IMAD.WIDE.U32 R8, R11, R5, R6 ;  /* 0x000000050b08b225 */ /* 0x002fe200078e0006 */
[----:B------:R-:W0:Y:S02]  /*0a00*/  FENCE.VIEW.ASYNC.S ;  /* 0x00000000000073c6 */ /* 0x000e240000000000 */
[----:B0-----:R-:W0:Y:S01]  /*0a10*/  @!UP0 SYNCS.EXCH.64 URZ, [UR8+0x2a0], UR4 ;  /* 0x0002a004083f85b2 */ /* 0x001e220008000100 */
[----:B------:R-:W-:Y:S01]  /*0a20*/  SEL R18, RZ, 0x1, !P0 ;  /* 0x00000001ff127807 */ /* 0x000fe20004000000 */
[----:B------:R-:W-:Y:S01]  /*0a30*/  @P3 IMAD.MOV.U32 R11, RZ, RZ, RZ ;  /* 0x000000ffff0b3224 */ /* 0x000fe200078e00ff */
[----:B------:R-:W-:Y:S01]  /*0a40*/  ISETP.GE.U32.AND P1, PT, R10, 0x2, PT ;  /* 0x000000020a00780c */ /* 0x000fe20003f26070 */
[----:B------:R-:W-:-:S02]  /*0a50*/  @!P3 IMAD.MOV.U32 R16, RZ, RZ, R8 ;  /* 0x000000ffff10b224 */ /* 0x000fc400078e0008 */
[----:B------:R-:W-:Y:S01]  /*0a60*/  @P3 IMAD.IADD R17, R17, 0x1, R11 ;  /* 0x0000000111113824 */ /* 0x000fe200078e020b */
[----:B------:R-:W-:Y:S01]  /*0a70*/  SEL R18, R18, 0x2, P1 ;  /* 0x0000000212127807 */ /* 0x000fe20000800000 */
[----:B------:R-:W-:Y:S01]  /*0a80*/  @!P3 IMAD.MOV.U32 R17, RZ, RZ, R9 ;  /* 0x000000ffff11b224 */ /* 0x000fe200078e0009 */
[----:B------:R1:W0:Y:S01]  /*0a90*/  @!UP1 SYNCS.EXCH.64 URZ, [UR8+0x2a8], UR4 ;  /* 0x0002a804083f95b2 */ /* 0x0002220008000100 */
[----:B------:R-:W-:Y:S01]  /*0aa0*/  NOP ;  /* 0x0000000000007918 */ /* 0x000fe20000000000 */
[----:B-1----:R-:W-:-:S03]  /*0ab0*/  UIMAD.WIDE.U32 UR4, UR6, UR7, URZ ;  /* 0x00000007060472a5 */ /* 0x002fc6000f8e003f */
[----:B------:R-:W-:Y:S02]  /*0ac0*/  ULDC UR6, c[0x0][0x14] ;  /* 0x0000050000067ab9 */ /* 0x000fe40000000800 */
[----:B------:R-:W-:Y:S02]  /*0ad0*/  UIMAD.WIDE.U32 UR36, UR4, UR6, URZ ;  /* 0x00000006042472a5 */ /* 0x000fe4000f8e003f */
[----:B------:R-:W-:-:S04]  /*0ae0*/  UIMAD UR42, UR5, UR6, URZ ;  /* 0x00000006052a72a4 */ /* 0x000fc8000f8e023f */
[----:B------:R-:W-:Y:S01]  /*0af0*/  UIADD3 UR42, UR37, UR42, URZ ;  /* 0x0000002a252a7290 */ /* 0x000fe2000fffe03f */
[----:B0-----:R-:W-:Y:S06]  /*0b00*/  BAR.SYNC.DEFER_BLOCKING 0x0 ;  /* 0x0000000000007b1d */ /* 0x001fec0000010000 */
[----:B------:R-:W-:Y:S05]  /*0b10*/  @!P2 BRA `(.L_x_4) ;  /* 0x00000034009ca947 */ /* 0x000fea0003800000 */
[----:B------:R-:W-:-:S13]  /*0b20*/  ISETP.GT.U32.AND P0, PT, R10, 0x1, PT ;  /* 0x000000010a00780c */ /* 0x000fda0003f04070 */
[----:B------:R-:W-:Y:S05]  /*0b30*/  @P0 EXIT ;  /* 0x000000000000094d */ /* 0x000fea0003800000 */
[----:B------:R-:W-:Y:S01]  /*0b40*/  ULDC.64 UR4, c[0x0][0x650] ;  /* 0x0001940000047ab9 */ /* 0x000fe20000000a00 */
[----:B------:R-:W-:Y:S01]  /*0b50*/  PRMT R0, RZ, 0x7610, R0 ;  /* 0x00007610ff007816 */ /* 0x000fe20000000000 */
[----:B------:R-:W-:Y:S01]  /*0b60*/  IMAD.MOV.U32 R61, RZ, RZ, -0x1 ;  /* 0xffffffffff3d7424 */ /* 0x000fe200078e00ff */
[----:B------:R-:W-:Y:S01]  /*0b70*/  ISETP.GE.U32.AND P0, PT, R16, UR4, PT ;  /* 0x0000000410007c0c */ /* 0x000fe2000bf06070 */
[----:B------:R-:W-:Y:S02]  /*0b80*/  IMAD.MOV.U32 R58, RZ, RZ, -0x1 ;  /* 0xffffffffff3a7424 */ /* 0x000fe400078e00ff */
[----:B------:R-:W-:Y:S01]  /*0b90*/  IMAD.MOV.U32 R59, RZ, RZ, -0x1 ;  /* 0xffffffffff3b7424 */ /* 0x000fe200078e00ff */
[----:B------:R-:W-:-:S13]  /*0ba0*/  ISETP.GE.U32.AND.EX P0, PT, R17, UR5, PT, P0 ;  /* 0x0000000511007c0c */ /* 0x000fda000bf06100 */
[----:B------:R-:W-:Y:S05]  /*0bb0*/  @P0 BRA `(.L_x_5) ;  /* 0x0000000400540947 */ /* 0x000fea0003800000 */
[----:B------:R-:W0:Y:S01]  /*0bc0*/  LDC.64 R20, c[0x0][0x628] ;  /* 0x00018a00ff147b82 */ /* 0x000e220000000a00 */
[----:B------:R-:W-:Y:S02]  /*0bd0*/  IMAD.MOV.U32 R8, RZ, RZ, R16 ;  /* 0x000000ffff087224 */ /* 0x000fe400078e0010 */
[----:B------:R-:W-:-:S05]  /*0be0*/  IMAD.MOV.U32 R9, RZ, RZ, R17 ;  /* 0x000000ffff097224 */ /* 0x000fca00078e0011 */
[----:B------:R-:W1:Y:S08]  /*0bf0*/  LDC R0, c[0x0][0x630] ;  /* 0x00018c00ff007b82 */ /* 0x000e700000000800 */
[----:B------:R-:W2:Y:S01]  /*0c00*/  LDC.64 R22, c[0x0][0x620] ;  /* 0x00018800ff167b82 */ /* 0x000ea20000000a00 */
[----:B0-----:R-:W-:-:S04]  /*0c10*/  ISETP.NE.U32.AND P0, PT, R20, RZ, PT ;  /* 0x000000ff1400720c */ /* 0x001fc80003f05070 */
[----:B------:R-:W-:-:S13]  /*0c20*/  ISETP.NE.AND.EX P0, PT, R21, RZ, PT, P0 ;  /* 0x000000ff1500720c */ /* 0x000fda0003f05300 */
[----:B-12---:R-:W-:Y:S05]  /*0c30*/  @!P0 BRA `(.L_x_6) ;  /* 0x0000000000288947 */ /* 0x006fea0003800000 */
[----:B------:R-:W0:Y:S02]  /*0c40*/  LDC R13, c[0x0][0x634] ;  /* 0x00018d00ff0d7b82 */ /* 0x000e240000000800 */
[----:B0-----:R-:W-:-:S05]  /*0c50*/  IADD3 R13, P0, R16, R13, RZ ;  /* 0x0000000d100d7210 */ /* 0x001fca0007f1e0ff */
[----:B------:R-:W-:-:S04]  /*0c60*/  IMAD.X R15, RZ, RZ, R17, P0 ;  /* 0x000000ffff0f7224 */ /* 0x000fc800000e0611 */
[----:B------:R-:W-:-:S04]  /*0c70*/  IMAD.WIDE.U32 R8, R15, R20, RZ ;  /* 0x000000140f087225 */ /* 0x000fc800078e00ff */
[----:B------:R-:W-:-:S04]  /*0c80*/  IMAD.WIDE.U32 R10, P0, R13, R21, R8 ;  /* 0x000000150d0a7225 */ /* 0x000fc80007800008 */
[----:B------:R-:W-:-:S04]  /*0c90*/  IMAD.WIDE.U32 R8, R13, R20, RZ ;  /* 0x000000140d087225 */ /* 0x000fc800078e00ff */
[----:B------:R-:W-:Y:S01]  /*0ca0*/  IMAD.X R13, RZ, RZ, RZ, P0 ;  /* 0x000000ffff0d7224 */ /* 0x000fe200000e06ff */
[----:B------:R-:W-:Y:S01]  /*0cb0*/  IADD3 RZ, P0, R9, R10, RZ ;  /* 0x0000000a09ff7210 */ /* 0x000fe20007f1e0ff */
[----:B------:R-:W-:-:S04]  /*0cc0*/  IMAD.MOV.U32 R12, RZ, RZ, R11 ;  /* 0x000000ffff0c7224 */ /* 0x000fc800078e000b */
[----:B------:R-:W-:-:S08]  /*0cd0*/  IMAD.WIDE.U32.X R8, R15, R21, R12, P0 ;  /* 0x000000150f087225 */ /* 0x000fd000000e040c */
.L_x_6:
[-CC-:B------:R-:W-:Y:S01]  /*0ce0*/  SHF.R.U64 R59, R8, R0.reuse, R9.reuse ;  /* 0x00000000083b7219 */ /* 0x180fe20000001209 */
[----:B------:R-:W0:Y:S01]  /*0cf0*/  LDC R12, c[0x0][0x618] ;  /* 0x00018600ff0c7b82 */ /* 0x000e220000000800 */
[----:B------:R-:W-:Y:S01]  /*0d00*/  SHF.R.U32.HI R7, RZ, R0, R9 ;  /* 0x00000000ff077219 */ /* 0x000fe20000011609 */
[----:B------:R-:W-:Y:S01]  /*0d10*/  ULDC UR4, c[0x0][0x150] ;  /* 0x0000540000047ab9 */ /* 0x000fe20000000800 */
[----:B------:R-:W-:Y:S02]  /*0d20*/  IADD3 R11, P0, RZ, -R59, RZ ;  /* 0x8000003bff0b7210 */ /* 0x000fe40007f1e0ff */
[----:B------:R-:W-:-:S03]  /*0d30*/  I2FP.F32.U32 R0, R6 ;  /* 0x0000000600007245 */ /* 0x000fc60000201000 */
[----:B------:R-:W1:Y:S01]  /*0d40*/  LDC.64 R30, c[0x0][0x640] ;  /* 0x00019000ff1e7b82 */ /* 0x000e620000000a00 */
[----:B------:R-:W-:Y:S02]  /*0d50*/  IMAD.X R13, RZ, RZ, ~R7, P0 ;  /* 0x000000ffff0d7224 */ /* 0x000fe400000e0e07 */
[----:B------:R-:W-:Y:S01]  /*0d60*/  FMUL R0, R0, UR4 ;  /* 0x0000000400007c20 */ /* 0x000fe20008400000 */
[----:B------:R-:W-:Y:S01]  /*0d70*/  IMAD.WIDE.U32 R8, R11, R22, R16 ;  /* 0x000000160b087225 */ /* 0x000fe200078e0010 */
[----:B------:R-:W-:-:S03]  /*0d80*/  ULDC UR4, c[0x0][0x154] ;  /* 0x0000550000047ab9 */ /* 0x000fc60000000800 */
[----:B------:R-:W-:Y:S01]  /*0d90*/  IMAD R10, R13, R22, RZ ;  /* 0x000000160d0a7224 */ /* 0x000fe200078e02ff */
[----:B------:R-:W2:Y:S01]  /*0da0*/  LDC R7, c[0x0][0x144] ;  /* 0x00005100ff077b82 */ /* 0x000ea20000000800 */
[----:B------:R-:W3:Y:S02]  /*0db0*/  F2I.U32.TRUNC.NTZ R0, R0 ;  /* 0x0000000000007305 */ /* 0x000ee4000020f000 */
[----:B------:R-:W-:-:S04]  /*0dc0*/  IMAD R11, R11, R23, R10 ;  /* 0x000000170b0b7224 */ /* 0x000fc800078e020a */
[----:B------:R-:W-:Y:S01]  /*0dd0*/  IMAD.IADD R9, R9, 0x1, R11 ;  /* 0x0000000109097824 */ /* 0x000fe200078e020b */
[----:B------:R-:W4:Y:S01]  /*0de0*/  LDC R24, c[0x0][0x608] ;  /* 0x00018200ff187b82 */ /* 0x000f220000000800 */
[----:B------:R-:W-:-:S03]  /*0df0*/  IMAD.MOV.U32 R11, RZ, RZ, -0x1 ;  /* 0xffffffffff0b7424 */ /* 0x000fc600078e00ff */
[-CC-:B0-----:R-:W-:Y:S02]  /*0e00*/  SHF.R.U64 R22, R8, R12.reuse, R9.reuse ;  /* 0x0000000c08167219 */ /* 0x181fe40000001209 */
[----:B------:R-:W-:Y:S02]  /*0e10*/  I2FP.F32.U32 R8, R5 ;  /* 0x0000000500087245 */ /* 0x000fe40000201000 */
[----:B------:R-:W0:Y:S01]  /*0e20*/  LDC R28, c[0x0][0x658] ;  /* 0x00019600ff1c7b82 */ /* 0x000e220000000800 */
[----:B-1----:R-:W-:Y:S01]  /*0e30*/  ISETP.NE.U32.AND P0, PT, R30, RZ, PT ;  /* 0x000000ff1e00720c */ /* 0x002fe20003f05070 */
[----:B---3--:R-:W-:Y:S02]  /*0e40*/  IMAD.MOV R10, RZ, RZ, -R0 ;  /* 0x000000ffff0a7224 */ /* 0x008fe400078e0a00 */
[----:B------:R-:W-:Y:S01]  /*0e50*/  FMUL R8, R8, UR4 ;  /* 0x0000000408087c20 */ /* 0x000fe20008400000 */
[----:B------:R-:W-:Y:S02]  /*0e60*/  SHF.R.U32.HI R9, RZ, R12, R9 ;  /* 0x0000000cff097219 */ /* 0x000fe40000011609 */
[----:B------:R-:W-:Y:S01]  /*0e70*/  ISETP.NE.AND.EX P0, PT, R31, RZ, PT, P0 ;  /* 0x000000ff1f00720c */ /* 0x000fe20003f05300 */
[----:B------:R1:W3:Y:S01]  /*0e80*/  F2I.U32.TRUNC.NTZ R15, R8 ;  /* 0x00000008000f7305 */ /* 0x0002e2000020f000 */
[----:B------:R-:W1:Y:S01]  /*0e90*/  LDC R20, c[0x0][0x148] ;  /* 0x00005200ff147b82 */ /* 0x000e620000000800 */
[----:B--2---:R-:W-:-:S07]  /*0ea0*/  IMAD R0, R7, R10, R6 ;  /* 0x0000000a07007224 */ /* 0x004fce00078e0206 */
[----:B------:R-:W2:Y:S01]  /*0eb0*/  LDC R26, c[0x0][0x600] ;  /* 0x00018000ff1a7b82 */ /* 0x000ea20000000800 */
[-CC-:B----4-:R-:W-:Y:S02]  /*0ec0*/  SHF.R.U64 R32, R22, R24.reuse, R9.reuse ;  /* 0x0000001816207219 */ /* 0x190fe40000001209 */
[----:B------:R-:W-:Y:S01]  /*0ed0*/  SHF.R.U32.HI R7, RZ, R24, R9 ;  /* 0x00000018ff077219 */ /* 0x000fe20000011609 */
[----:B------:R-:W-:-:S04]  /*0ee0*/  IMAD.MOV.U32 R9, RZ, RZ, 0x1 ;  /* 0x00000001ff097424 */ /* 0x000fc800078e00ff */
[----:B------:R-:W4:Y:S01]  /*0ef0*/  LDC R21, c[0x0][0x648] ;  /* 0x00019200ff157b82 */ /* 0x000f220000000800 */
[-C--:B0-----:R-:W-:Y:S02]  /*0f00*/  SHF.L.U32 R6, R11, R28.reuse, RZ ;  /* 0x0000001c0b067219 */ /* 0x081fe400000006ff */
[--C-:B------:R-:W-:Y:S02]  /*0f10*/  SHF.R.U64 R24, R32, R28, R7.reuse ;  /* 0x0000001c20187219 */ /* 0x100fe40000001207 */
[----:B------:R-:W-:Y:S02]  /*0f20*/  LOP3.LUT R13, RZ, R6, RZ, 0x33, !PT ;  /* 0x00000006ff0d7212 */ /* 0x000fe400078e33ff */
[-C--:B------:R-:W-:Y:S01]  /*0f30*/  SHF.R.U32.HI R7, RZ, R28.reuse, R7 ;  /* 0x0000001cff077219 */ /* 0x080fe20000011607 */
[----:B------:R-:W0:Y:S01]  /*0f40*/  LDC R23, c[0x0][0x638] ;  /* 0x00018e00ff177b82 */ /* 0x000e220000000800 */
[----:B------:R-:W-:Y:S01]  /*0f50*/  SHF.L.U32 R12, R9, R28, RZ ;  /* 0x0000001c090c7219 */ /* 0x000fe200000006ff */
[----:B------:R-:W-:-:S06]  /*0f60*/  IMAD.MOV.U32 R6, RZ, RZ, R24 ;  /* 0x000000ffff067224 */ /* 0x000fcc00078e0018 */
[----:B------:R-:W0:Y:S01]  /*0f70*/  LDC R61, c[0x0][0x610] ;  /* 0x00018400ff3d7b82 */ /* 0x000e220000000800 */
[----:B-1-3--:R-:W-:Y:S05]  /*0f80*/  @!P0 BRA `(.L_x_7) ;  /* 0x0000000000288947 */ /* 0x00afea0003800000 */
[----:B------:R-:W1:Y:S02]  /*0f90*/  LDC R11, c[0x0][0x64c] ;  /* 0x00019300ff0b7b82 */ /* 0x000e640000000800 */
[----:B-1----:R-:W-:-:S05]  /*0fa0*/  IADD3 R11, P0, R24, R11, RZ ;  /* 0x0000000b180b7210 */ /* 0x002fca0007f1e0ff */
        /* <DEDUP_REMOVED lines=8> */
.L_x_7:
[----:B----4-:R-:W-:Y:S01]  /*1030*/  SHF.R.U64 R6, R6, R21, R7 ;  /* 0x0000001506067219 */ /* 0x010fe20000001207 */
[----:B--2---:R-:W-:Y:S01]  /*1040*/  VIADD R7, R26, 0xffffffff ;  /* 0xffffffff1a077836 */ /* 0x004fe20000000000 */
[----:B------:R-:W-:Y:S01]  /*1050*/  LOP3.LUT R13, R32, R13, RZ, 0xc0, !PT ;  /* 0x0000000d200d7212 */ /* 0x000fe200078ec0ff */
[----:B------:R-:W-:Y:S02]  /*1060*/  IMAD.MOV R15, RZ, RZ, -R15 ;  /* 0x000000ffff0f7224 */ /* 0x000fe400078e0a0f */
[----:B------:R-:W-:Y:S02]  /*1070*/  IMAD.MOV R8, RZ, RZ, -R6 ;  /* 0x000000ffff087224 */ /* 0x000fe400078e0a06 */
[----:B------:R-:W-:Y:S01]  /*1080*/  IMAD R13, R12, R6, R13 ;  /* 0x000000060c0d7224 */ /* 0x000fe200078e020d */
[----:B------:R-:W-:Y:S01]  /*1090*/  LOP3.LUT R6, R22, R7, RZ, 0xc0, !PT ;  /* 0x0000000716067212 */ /* 0x000fe200078ec0ff */
[----:B------:R-:W-:Y:S02]  /*10a0*/  @P3 IMAD R0, R20, R15, R5 ;  /* 0x0000000f14003224 */ /* 0x000fe400078e0205 */
[----:B0-----:R-:W-:-:S02]  /*10b0*/  IMAD R5, R8, R23, R24 ;  /* 0x0000001708057224 */ /* 0x001fc400078e0218 */
[----:B------:R-:W-:Y:S02]  /*10c0*/  IMAD R61, R13, R61, R0 ;  /* 0x0000003d0d3d7224 */ /* 0x000fe400078e0200 */
[----:B------:R-:W-:Y:S02]  /*10d0*/  IMAD R6, R5, R26, R6 ;  /* 0x0000001a05067224 */ /* 0x000fe400078e0206 */
[----:B------:R-:W-:-:S03]  /*10e0*/  IMAD.MOV.U32 R0, RZ, RZ, 0x1 ;  /* 0x00000001ff007424 */ /* 0x000fc600078e00ff */
[----:B------:R-:W-:Y:S02]  /*10f0*/  SEL R58, R6, R61, !P3 ;  /* 0x0000003d063a7207 */ /* 0x000fe40005800000 */
[----:B------:R-:W-:-:S07]  /*1100*/  SEL R61, R61, R6, !P3 ;  /* 0x000000063d3d7207 */ /* 0x000fce0005800000 */
.L_x_5:
[----:B------:R-:W-:-:S08]  /*1110*/  NOP ;  /* 0x0000000000007918 */ /* 0x000fd00000000000 */
[----:B------:R-:W0:Y:S02]  /*1120*/  USETMAXREG.TRY_ALLOC.CTAPOOL UP0, 0xe8 ;  /* 0x000000e8000079c8 */ /* 0x000e240008000600 */
[----:B0-----:R-:W-:-:S13]  /*1130*/  PLOP3.LUT P0, PT, PT, PT, UP0, 0x80, 0x0 ;  /* 0x000000000000781c */ /* 0x001fda0003f0f008 */
[----:B------:R-:W-:Y:S05]  /*1140*/  @!P0 BRA `(.L_x_5) ;  /* 0xfffffffc00f08947 */ /* 0x000fea000383ffff */
[----:B------:R-:W-:Y:S01]  /*1150*/  ULDC.64 UR4, c[0x0][0x598] ;  /* 0x0001660000047ab9 */ /* 0x000fe20000000a00 */
[----:B------:R-:W-:Y:S01]  /*1160*/  ULDC.64 UR38, c[0x0][0x208] ;  /* 0x0000820000267ab9 */ /* 0x000fe20000000a00 */
[----:B------:R-:W-:-:S04]  /*1170*/  ISETP.NE.U32.AND P0, PT, RZ, UR4, PT ;  /* 0x00000004ff007c0c */ /* 0x000fc8000bf05070 */
[----:B------:R-:W-:-:S13]  /*1180*/  ISETP.NE.AND.EX P0, PT, RZ, UR5, PT, P0 ;  /* 0x00000005ff007c0c */ /* 0x000fda000bf05300 */
[----:B------:R-:W-:Y:S05]  /*1190*/  @!P0 BRA `(.L_x_8) ;  /* 0x00000000001c8947 */ /* 0x000fea0003800000 */
[----:B------:R-:W0:Y:S02]  /*11a0*/  LDC.64 R6, c[0x0][0x598] ;  /* 0x00016600ff067b82 */ /* 0x000e240000000a00 */
[----:B0-----:R-:W2:Y:S02]  /*11b0*/  LDG.E.64 R6, desc[UR38][R6.64] ;  /* 0x0000002606067981 */ /* 0x001ea4000c1e1b00 */
[----:B--2---:R-:W-:-:S04]  /*11c0*/  ISETP.NE.U32.AND P0, PT, R6, RZ, PT ;  /* 0x000000ff0600720c */ /* 0x004fc80003f05070 */
[----:B------:R-:W-:-:S13]  /*11d0*/  ISETP.NE.AND.EX P0, PT, R7, RZ, PT, P0 ;  /* 0x000000ff0700720c */ /* 0x000fda0003f05300 */
[----:B------:R-:W-:Y:S05]  /*11e0*/  @!P0 BRA `(.L_x_8) ;  /* 0x0000000000088947 */ /* 0x000fea0003800000 */
[----:B------:R0:W5:Y:S01]  /*11f0*/  LD.E R19, desc[UR38][R6.64] ;  /* 0x0000002606137980 */ /* 0x000162000c101900 */
[----:B------:R-:W-:Y:S05]  /*1200*/  BRA `(.L_x_9) ;  /* 0x0000000000247947 */ /* 0x000fea0003800000 */
.L_x_8:
[----:B------:R-:W-:Y:S02]  /*1210*/  ULDC.64 UR4, c[0x0][0x588] ;  /* 0x0001620000047ab9 */ /* 0x000fe40000000a00 */
[----:B------:R-:W-:-:S04]  /*1220*/  ISETP.NE.U32.AND P0, PT, RZ, UR4, PT ;  /* 0x00000004ff007c0c */ /* 0x000fc8000bf05070 */
[----:B------:R-:W-:-:S13]  /*1230*/  ISETP.NE.AND.EX P0, PT, RZ, UR5, PT, P0 ;  /* 0x00000005ff007c0c */ /* 0x000fda000bf05300 */
[----:B------:R-:W-:Y:S05]  /*1240*/  @!P0 BRA `(.L_x_10) ;  /* 0x00000000000c8947 */ /* 0x000fea0003800000 */
[----:B------:R-:W0:Y:S02]  /*1250*/  LDC.64 R6, c[0x0][0x588] ;  /* 0x00016200ff067b82 */ /* 0x000e240000000a00 */
[----:B0-----:R1:W5:Y:S01]  /*1260*/  LDG.E R19, desc[UR38][R6.64] ;  /* 0x0000002606137981 */ /* 0x001362000c1e1900 */
[----:B------:R-:W-:Y:S05]  /*1270*/  BRA `(.L_x_9) ;  /* 0x0000000000087947 */ /* 0x000fea0003800000 */
.L_x_10:
[----:B------:R-:W-:Y:S02]  /*1280*/  ULDC UR4, c[0x0][0x580] ;  /* 0x0001600000047ab9 */ /* 0x000fe40000000800 */
[----:B------:R-:W-:-:S07]  /*1290*/  IMAD.U32 R19, RZ, RZ, UR4 ;  /* 0x00000004ff137e24 */ /* 0x000fce000f8e00ff */
.L_x_9:
[----:B------:R-:W-:Y:S02]  /*12a0*/  ULDC.64 UR4, c[0x0][0x5a0] ;  /* 0x0001680000047ab9 */ /* 0x000fe40000000a00 */
[----:B------:R-:W-:-:S04]  /*12b0*/  ISETP.NE.U32.AND P0, PT, RZ, UR4, PT ;  /* 0x00000004ff007c0c */ /* 0x000fc8000bf05070 */
[----:B------:R-:W-:-:S13]  /*12c0*/  ISETP.NE.AND.EX P0, PT, RZ, UR5, PT, P0 ;  /* 0x00000005ff007c0c */ /* 0x000fda000bf05300 */
[----:B------:R-:W-:Y:S05]  /*12d0*/  @!P0 BRA `(.L_x_11) ;  /* 0x00000000001c8947 */ /* 0x000fea0003800000 */
[----:B01----:R-:W0:Y:S02]  /*12e0*/  LDC.64 R6, c[0x0][0x5a0] ;  /* 0x00016800ff067b82 */ /* 0x003e240000000a00 */
[----:B0-----:R-:W2:Y:S02]  /*12f0*/  LDG.E.64 R6, desc[UR38][R6.64] ;  /* 0x0000002606067981 */ /* 0x001ea4000c1e1b00 */
[----:B--2---:R-:W-:-:S04]  /*1300*/  ISETP.NE.U32.AND P0, PT, R6, RZ, PT ;  /* 0x000000ff0600720c */ /* 0x004fc80003f05070 */
[----:B------:R-:W-:-:S13]  /*1310*/  ISETP.NE.AND.EX P0, PT, R7, RZ, PT, P0 ;  /* 0x000000ff0700720c */ /* 0x000fda0003f05300 */
[----:B------:R-:W-:Y:S05]  /*1320*/  @!P0 BRA `(.L_x_11) ;  /* 0x0000000000088947 */ /* 0x000fea0003800000 */
[----:B------:R0:W5:Y:S01]  /*1330*/  LD.E R48, desc[UR38][R6.64] ;  /* 0x0000002606307980 */ /* 0x000162000c101900 */
[----:B------:R-:W-:Y:S05]  /*1340*/  BRA `(.L_x_12) ;  /* 0x0000000000247947 */ /* 0x000fea0003800000 */
.L_x_11:
[----:B------:R-:W-:Y:S02]  /*1350*/  ULDC.64 UR4, c[0x0][0x590] ;  /* 0x0001640000047ab9 */ /* 0x000fe40000000a00 */
[----:B------:R-:W-:-:S04]  /*1360*/  ISETP.NE.U32.AND P0, PT, RZ, UR4, PT ;  /* 0x00000004ff007c0c */ /* 0x000fc8000bf05070 */
[----:B------:R-:W-:-:S13]  /*1370*/  ISETP.NE.AND.EX P0, PT, RZ, UR5, PT, P0 ;  /* 0x00000005ff007c0c */ /* 0x000fda000bf05300 */
[----:B------:R-:W-:Y:S05]  /*1380*/  @!P0 BRA `(.L_x_13) ;  /* 0x00000000000c8947 */ /* 0x000fea0003800000 */
[----:B------:R-:W2:Y:S02]  /*1390*/  LDC.64 R48, c[0x0][0x590] ;  /* 0x00016400ff307b82 */ /* 0x000ea40000000a00 */
[----:B--2---:R2:W5:Y:S01]  /*13a0*/  LDG.E R48, desc[UR38][R48.64] ;  /* 0x0000002630307981 */ /* 0x004562000c1e1900 */
[----:B------:R-:W-:Y:S05]  /*13b0*/  BRA `(.L_x_12) ;  /* 0x0000000000087947 */ /* 0x000fea0003800000 */
.L_x_13:
[----:B------:R-:W-:Y:S02]  /*13c0*/  ULDC UR4, c[0x0][0x584] ;  /* 0x0001610000047ab9 */ /* 0x000fe40000000800 */
[----:B------:R-:W-:-:S07]  /*13d0*/  IMAD.U32 R48, RZ, RZ, UR4 ;  /* 0x00000004ff307e24 */ /* 0x000fce000f8e00ff */
.L_x_12:
[----:B------:R-:W-:-:S13]  /*13e0*/  LOP3.LUT P0, RZ, R0, 0xff, RZ, 0xc0, !PT ;  /* 0x000000ff00ff7812 */ /* 0x000fda000780c0ff */
[----:B------:R-:W-:Y:S05]  /*13f0*/  @!P0 EXIT ;  /* 0x000000000000894d */ /* 0x000fea0003800000 */
[----:B------:R-:W3:Y:S01]  /*1400*/  LDC R52, c[0x0][0x658] ;  /* 0x00019600ff347b82 */ /* 0x000ee20000000800 */
[----:B------:R-:W-:Y:S01]  /*1410*/  ULDC.64 UR6, c[0x0][0x288] ;  /* 0x0000a20000067ab9 */ /* 0x000fe20000000a00 */
[----:B------:R-:W-:Y:S01]  /*1420*/  LOP3.LUT R14, R14, 0x1, RZ, 0xc0, !PT ;  /* 0x000000010e0e7812 */ /* 0x000fe200078ec0ff */
[----:B------:R-:W-:Y:S01]  /*1430*/  UIADD3 UR4, UR7, 0xf, URZ ;  /* 0x0000000f07047890 */ /* 0x000fe2000fffe03f */
[----:B------:R-:W-:Y:S01]  /*1440*/  SHF.R.U32.HI R0, RZ, 0x2, R3 ;  /* 0x00000002ff007819 */ /* 0x000fe20000011603 */
[----:B01----:R-:W-:Y:S01]  /*1450*/  IMAD.MOV.U32 R7, RZ, RZ, -0x1 ;  /* 0xffffffffff077424 */ /* 0x003fe200078e00ff */
[----:B------:R-:W-:Y:S01]  /*1460*/  SHF.R.U32.HI R4, RZ, 0x1, R4 ;  /* 0x00000001ff047819 */ /* 0x000fe20000011604 */
[----:B------:R-:W-:Y:S01]  /*1470*/  USHF.R.S32.HI UR5, URZ, 0x1f, UR4 ;  /* 0x0000001f3f057899 */ /* 0x000fe20008011404 */
[----:B------:R-:W0:Y:S01]  /*1480*/  LDC.64 R50, c[0x0][0x5c8] ;  /* 0x00017200ff327b82 */ /* 0x000e220000000a00 */
[----:B------:R-:W-:Y:S01]  /*1490*/  IMAD.SHL.U32 R5, R14, 0x40, RZ ;  /* 0x000000400e057824 */ /* 0x000fe200078e00ff */
[----:B------:R-:W-:Y:S01]  /*14a0*/  LOP3.LUT R0, R0, 0x7, RZ, 0xc0, !PT ;  /* 0x0000000700007812 */ /* 0x000fe200078ec0ff */
[----:B------:R-:W-:Y:S01]  /*14b0*/  ULEA.HI UR5, UR5, UR4, URZ, 0x4 ;  /* 0x0000000405057291 */ /* 0x000fe2000f8f203f */
[----:B------:R-:W-:Y:S01]  /*14c0*/  LOP3.LUT R23, R4, 0x30, RZ, 0xc0, !PT ;  /* 0x0000003004177812 */ /* 0x000fe200078ec0ff */
[----:B------:R-:W-:Y:S01]  /*14d0*/  IMAD.MOV.U32 R9, RZ, RZ, 0x1 ;  /* 0x00000001ff097424 */ /* 0x000fe200078e00ff */
[--C-:B------:R-:W-:Y:S01]  /*14e0*/  LOP3.LUT R22, R5, 0x40, R0.reuse, 0xe2, !PT ;  /* 0x0000004005167812 */ /* 0x100fe200078ee200 */
[----:B------:R-:W-:Y:S01]  /*14f0*/  USHF.R.S32.HI UR43, URZ, 0x4, UR5 ;  /* 0x000000043f2b7899 */ /* 0x000fe20008011405 */
[----:B------:R-:W1:Y:S01]  /*1500*/  LDC R55, c[0x0][0x600] ;  /* 0x00018000ff377b82 */ /* 0x000e620000000800 */
[-C--:B------:R-:W-:Y:S01]  /*1510*/  IADD3 R5, RZ, -R23.reuse, -R0 ;  /* 0x80000017ff057210 */ /* 0x080fe20007ffe800 */
[----:B------:R-:W-:Y:S01]  /*1520*/  IMAD.U32 R6, RZ, RZ, UR6 ;  /* 0x00000006ff067e24 */ /* 0x000fe2000f8e00ff */
[C---:B--2---:R-:W-:Y:S01]  /*1530*/  LOP3.LUT R49, R3.reuse, 0x3, RZ, 0xc0, !PT ;  /* 0x0000000303317812 */ /* 0x044fe200078ec0ff */
[----:B------:R-:W-:Y:S01]  /*1540*/  UISETP.LT.AND UP0, UPT, UR43, 0x1, UPT ;  /* 0x000000012b00788c */ /* 0x000fe2000bf01270 */
[----:B------:R-:W-:Y:S01]  /*1550*/  LOP3.LUT R54, R3, 0x80, RZ, 0xc0, !PT ;  /* 0x0000008003367812 */ /* 0x000fe200078ec0ff */
[----:B------:R-:W-:Y:S01]  /*1560*/  IMAD R5, R14, -0x40, R5 ;  /* 0xffffffc00e057824 */ /* 0x000fe200078e0205 */
[----:B------:R-:W-:Y:S01]  /*1570*/  ULDC UR4, c[0x0][0x284] ;  /* 0x0000a10000047ab9 */ /* 0x000fe20000000800 */
[-C--:B---3--:R-:W-:Y:S01]  /*1580*/  SHF.L.U32 R7, R7, R52.reuse, RZ ;  /* 0x0000003407077219 */ /* 0x088fe200000006ff */
[----:B------:R-:W-:Y:S01]  /*1590*/  USEL UR44, UR43, 0x1, UP0 ;  /* 0x000000012b2c7887 */ /* 0x000fe20008000000 */
[----:B------:R-:W-:Y:S01]  /*15a0*/  LOP3.LUT R22, R22, R23, RZ, 0xfc, !PT ;  /* 0x0000001716167212 */ /* 0x000fe200078efcff */
[----:B------:R-:W-:Y:S01]  /*15b0*/  IMAD R49, R49, -0x2, R6 ;  /* 0xfffffffe31317824 */ /* 0x000fe200078e0206 */
[----:B------:R-:W-:Y:S01]  /*15c0*/  SHF.L.U32 R52, R9, R52, RZ ;  /* 0x0000003409347219 */ /* 0x000fe200000006ff */
[----:B------:R-:W-:Y:S01]  /*15d0*/  IMAD.SHL.U32 R53, R3, 0x2, RZ ;  /* 0x0000000203357824 */ /* 0x000fe200078e00ff */
[----:B------:R-:W-:Y:S01]  /*15e0*/  LOP3.LUT R66, R18, 0x1, RZ, 0xfc, !PT ;  /* 0x0000000112427812 */ /* 0x000fe200078efcff */
[----:B------:R-:W-:Y:S01]  /*15f0*/  VIADD R57, R5, UR4 ;  /* 0x0000000405397c36 */ /* 0x000fe20008000000 */
[C---:B0-----:R-:W-:Y:S01]  /*1600*/  SHF.L.U64.HI R51, R50.reuse, 0x3, R51 ;  /* 0x0000000332337819 */ /* 0x041fe20000010233 */
[----:B------:R-:W-:Y:S01]  /*1610*/  IMAD.SHL.U32 R50, R50, 0x8, RZ ;  /* 0x0000000832327824 */ /* 0x000fe200078e00ff */
[----:B------:R-:W-:Y:S01]  /*1620*/  SHF.R.U32.HI R54, RZ, 0x7, R54 ;  /* 0x00000007ff367819 */ /* 0x000fe20000011636 */
[----:B------:R-:W-:Y:S01]  /*1630*/  IMAD.MOV.U32 R23, RZ, RZ, RZ ;  /* 0x000000ffff177224 */ /* 0x000fe200078e00ff */
[----:B------:R-:W-:Y:S01]  /*1640*/  LOP3.LUT R56, RZ, R7, RZ, 0x33, !PT ;  /* 0x00000007ff387212 */ /* 0x000fe200078e33ff */
[----:B------:R-:W-:Y:S01]  /*1650*/  UIADD3 UR44, UR43, -UR44, URZ ;  /* 0x8000002c2b2c7290 */ /* 0x000fe2000fffe03f */
[----:B------:R-:W-:Y:S01]  /*1660*/  UMOV UR40, URZ ;  /* 0x0000003f00287c82 */ /* 0x000fe20008000000 */
[----:B-1----:R-:W-:Y:S01]  /*1670*/  VIADD R55, R55, 0xffffffff ;  /* 0xffffffff37377836 */ /* 0x002fe20000000000 */
[----:B------:R-:W-:-:S09]  /*1680*/  UMOV UR41, URZ ;  /* 0x0000003f00297c82 */ /* 0x000fd20008000000 */
.L_x_79:
[----:B0-----:R-:W0:Y:S01]  /*1690*/  SHFL.IDX PT, R0, R54, RZ, 0x1f ;  /* 0x00001fff36007589 */ /* 0x001e2200000e0000 */
[----:B-1----:R-:W1:Y:S01]  /*16a0*/  S2UR UR6, SR_CgaCtaId ;  /* 0x00000000000679c3 */ /* 0x002e620000008800 */
[----:B------:R-:W-:Y:S01]  /*16b0*/  UMOV UR45, 0x400 ;  /* 0x00000400002d7882 */ /* 0x000fe20000000000 */
[----:B0-----:R-:W-:Y:S01]  /*16c0*/  R2UR UR4, R0 ;  /* 0x00000000000472ca */ /* 0x001fe200000e0000 */
[----:B-1----:R-:W-:-:S12]  /*16d0*/  ULEA UR45, UR6, UR45, 0x18 ;  /* 0x0000002d062d7291 */ /* 0x002fd8000f8ec03f */
[----:B------:R-:W-:-:S04]  /*16e0*/  ULEA.HI UR5, UR4, UR4, URZ, 0x1 ;  /* 0x0000000404057291 */ /* 0x000fc8000f8f083f */
[----:B------:R-:W-:-:S04]  /*16f0*/  ULOP3.LUT UR5, UR5, 0x1ffffe, URZ, 0xc0, !UPT ;  /* 0x001ffffe05057892 */ /* 0x000fc8000f8ec03f */
[----:B------:R-:W-:-:S03]  /*1700*/  UIADD3 UR5, UR4, -UR5, URZ ;  /* 0x8000000504057290 */ /* 0x000fc6000fffe03f */
[----:B------:R-:W-:Y:S01]  /*1710*/  ULDC UR4, c[0x0][0x28c] ;  /* 0x0000a30000047ab9 */ /* 0x000fe20000000800 */
[----:B------:R-:W-:Y:S01]  /*1720*/  ULEA UR5, UR5, UR45, 0xb ;  /* 0x0000002d05057291 */ /* 0x000fe2000f8e583f */
[----:B------:R-:W-:-:S03]  /*1730*/  ISETP.LT.AND P0, PT, RZ, UR4, PT ;  /* 0x00000004ff007c0c */ /* 0x000fc6000bf01270 */
[----:B------:R-:W-:-:S04]  /*1740*/  UIADD3 UR5, UR5, 0x380, URZ ;  /* 0x0000038005057890 */ /* 0x000fc8000fffe03f */
[----:B------:R-:W-:-:S04]  /*1750*/  USHF.R.U32.HI UR5, URZ, 0x4, UR5 ;  /* 0x000000043f057899 */ /* 0x000fc80008011605 */
[----:B------:R-:W-:-:S04]  /*1760*/  ULOP3.LUT UR5, UR5, 0x3fff, URZ, 0xc0, !UPT ;  /* 0x00003fff05057892 */ /* 0x000fc8000f8ec03f */
[----:B------:R-:W-:Y:S01]  /*1770*/  ULOP3.LUT UR46, UR5, 0x10000, URZ, 0xfc, !UPT ;  /* 0x00010000052e7892 */ /* 0x000fe2000f8efc3f */
[----:B--2345:R-:W-:Y:S11]  /*1780*/  @P0 BRA `(.L_x_14) ;  /* 0x0000000000400947 */ /* 0x03cff60003800000 */
[----:B------:R-:W-:Y:S01]  /*1790*/  MOV R0, 0x0 ;  /* 0x0000000000007802 */ /* 0x000fe20000000f00 */
[----:B------:R-:W-:Y:S01]  /*17a0*/  ULDC.64 UR4, c[0x4][0x68] ;  /* 0x01001a0000047ab9 */ /* 0x000fe20000000a00 */
[----:B------:R-:W-:Y:S01]  /*17b0*/  ULDC.64 UR6, c[0x4][0x8] ;  /* 0x0100020000067ab9 */ /* 0x000fe20000000a00 */
[----:B------:R-:W-:Y:S01]  /*17c0*/  IMAD.U32 R4, RZ, RZ, UR4 ;  /* 0x00000004ff047e24 */ /* 0x000fe2000f8e00ff */
[----:B------:R0:W1:Y:S01]  /*17d0*/  LDC.64 R14, c[0x4][R0] ;  /* 0x01000000000e7b82 */ /* 0x0000620000000a00 */
[----:B------:R-:W-:Y:S01]  /*17e0*/  IMAD.U32 R5, RZ, RZ, UR5 ;  /* 0x00000005ff057e24 */ /* 0x000fe2000f8e00ff */
[----:B------:R-:W-:Y:S01]  /*17f0*/  ULDC.64 UR4, c[0x4][0x70] ;  /* 0x01001c0000047ab9 */ /* 0x000fe20000000a00 */
[----:B------:R-:W-:Y:S02]  /*1800*/  IMAD.U32 R10, RZ, RZ, UR6 ;  /* 0x00000006ff0a7e24 */ /* 0x000fe4000f8e00ff */
[----:B------:R-:W-:Y:S02]  /*1810*/  IMAD.U32 R6, RZ, RZ, UR4 ;  /* 0x00000004ff067e24 */ /* 0x000fe4000f8e00ff */
[----:B------:R-:W-:-:S02]  /*1820*/  IMAD.U32 R7, RZ, RZ, UR5 ;  /* 0x00000005ff077e24 */ /* 0x000fc4000f8e00ff */
[----:B------:R-:W-:Y:S02]  /*1830*/  IMAD.U32 R11, RZ, RZ, UR7 ;  /* 0x00000007ff0b7e24 */ /* 0x000fe4000f8e00ff */
[----:B------:R-:W-:Y:S02]  /*1840*/  IMAD.MOV.U32 R8, RZ, RZ, 0x1e1 ;  /* 0x000001e1ff087424 */ /* 0x000fe400078e00ff */
[----:B------:R-:W-:Y:S02]  /*1850*/  IMAD.MOV.U32 R12, RZ, RZ, 0x1 ;  /* 0x00000001ff0c7424 */ /* 0x000fe400078e00ff */
[----:B0-----:R-:W-:-:S07]  /*1860*/  IMAD.MOV.U32 R13, RZ, RZ, RZ ;  /* 0x000000ffff0d7224 */ /* 0x001fce00078e00ff */
[----:B------:R-:W-:-:S07]  /*1870*/  LEPC R20, `(.L_x_14) ;  /* 0x000000001014794e */ /* 0x000fce0000000000 */
[----:B-1---5:R-:W-:Y:S05]  /*1880*/  CALL.ABS.NOINC R14 ;  /* 0x000000000e007343 */ /* 0x022fea0003c00000 */
.L_x_14:
[----:B------:R-:W-:-:S13]  /*1890*/  ISETP.NE.AND P0, PT, R66, 0x3, PT ;  /* 0x000000034200780c */ /* 0x000fda0003f05270 */
[----:B------:R-:W-:Y:S05]  /*18a0*/  @!P0 BRA `(.L_x_15) ;  /* 0x0000000000048947 */ /* 0x000fea0003800000 */
[----:B------:R-:W-:Y:S01]  /*18b0*/  BPT.TRAP 0x1 ;  /* 0x000000040000795c */ /* 0x000fe20000300000 */
.L_x_15:
[----:B------:R-:W-:Y:S02]  /*18c0*/  IMAD.U32 R3, RZ, RZ, UR41 ;  /* 0x00000029ff037e24 */ /* 0x000fe4000f8e00ff */
[----:B------:R-:W-:-:S03]  /*18d0*/  IMAD.U32 R0, RZ, RZ, UR40 ;  /* 0x00000028ff007e24 */ /* 0x000fc6000f8e00ff */
[----:B------:R-:W-:Y:S02]  /*18e0*/  LEA R3, R3, UR45, 0x3 ;  /* 0x0000002d03037c11 */ /* 0x000fe4000f8e18ff */
[----:B------:R-:W-:-:S04]  /*18f0*/  SHF.L.U32 R0, R0, 0x1f, RZ ;  /* 0x0000001f00007819 */ /* 0x000fc800000006ff */
[----:B------:R0:W1:Y:S01]  /*1900*/  SYNCS.PHASECHK.TRANS64.TRYWAIT P1, [R3+URZ], R0 ;  /* 0x00000000030075a7 */ /* 0x000062000802017f */
[----:B------:R-:W-:Y:S05]  /*1910*/  @!P0 BRA `(.L_x_16) ;  /* 0x0000000000048947 */ /* 0x000fea0003800000 */
[----:B------:R-:W-:Y:S01]  /*1920*/  BPT.TRAP 0x1 ;  /* 0x000000040000795c */ /* 0x000fe20000300000 */
.L_x_16:
[----:B------:R-:W-:-:S05]  /*1930*/  IMAD.U32 R4, RZ, RZ, UR44 ;  /* 0x0000002cff047e24 */ /* 0x000fca000f8e00ff */
[----:B------:R-:W-:Y:S01]  /*1940*/  ISETP.GE.AND P2, PT, R4, 0x1, PT ;  /* 0x000000010400780c */ /* 0x000fe20003f46270 */
[----:B-1----:R-:W-:-:S12]  /*1950*/  @P1 BRA `(.L_x_17) ;  /* 0x0000000000081947 */ /* 0x002fd80003800000 */
[----:B------:R-:W1:Y:S02]  /*1960*/  SYNCS.PHASECHK.TRANS64.TRYWAIT P1, [R3+URZ], R0 ;  /* 0x00000000030075a7 */ /* 0x000e64000802017f */
[----:B-1----:R-:W-:Y:S05]  /*1970*/  @!P1 BRA `(.L_x_18) ;  /* 0x0000005000a89947 */ /* 0x002fea0003800000 */
.L_x_17:
[----:B------:R-:W-:Y:S05]  /*1980*/  WARPSYNC.ALL ;  /* 0x0000000000007948 */ /* 0x000fea0003800000 */
[----:B------:R-:W-:Y:S01]  /*1990*/  UIADD3 UR4, UR45, 0x29380, URZ ;  /* 0x000293802d047890 */ /* 0x000fe2000fffe03f */
[----:B------:R-:W-:Y:S01]  /*19a0*/  WARPGROUP.ARRIVE ;  /* 0x00000000000079c5 */ /* 0x000fe20000000000 */
[----:B------:R-:W-:Y:S01]  /*19b0*/  UMOV UR5, 0xc0000010 ;  /* 0xc000001000057882 */ /* 0x000fe20000000000 */
[----:B------:R-:W-:Y:S01]  /*19c0*/  UMOV UR7, 0xc0000010 ;  /* 0xc000001000077882 */ /* 0x000fe20000000000 */
[----:B------:R-:W-:-:S04]  /*19d0*/  USHF.R.U32.HI UR4, URZ, 0x4, UR4 ;  /* 0x000000043f047899 */ /* 0x000fc80008011604 */
[----:B------:R-:W-:-:S04]  /*19e0*/  ULOP3.LUT UR4, UR4, 0x3fff, URZ, 0xc0, !UPT ;  /* 0x00003fff04047892 */ /* 0x000fc8000f8ec03f */
[----:B------:R-:W-:Y:S02]  /*19f0*/  ULOP3.LUT UR12, UR4, 0x10000, URZ, 0xfc, !UPT ;  /* 0x00010000040c7892 */ /* 0x000fe4000f8efc3f */
[----:B------:R-:W-:Y:S02]  /*1a00*/  ULEA UR4, UR41, UR46, 0x8 ;  /* 0x0000002e29047291 */ /* 0x000fe4000f8e403f */
[----:B------:R-:W-:-:S04]  /*1a10*/  UIMAD UR6, UR41, 0x60, UR12 ;  /* 0x00000060290678a4 */ /* 0x000fc8000f8e020c */
[----:B------:R-:W-:Y:S02]  /*1a20*/  UIADD3 UR8, UR6, 0x20, URZ ;  /* 0x0000002006087890 */ /* 0x000fe4000fffe03f */
[----:B------:R-:W-:-:S03]  /*1a30*/  UIADD3 UR9, UR6, 0x40, URZ ;  /* 0x0000004006097890 */ /* 0x000fc6000fffe03f */
[----:B------:R-:W-:Y:S01]  /*1a40*/  HGMMA.64x16x16.F32 R40, gdesc[UR4], RZ, !UPT, gsb0 ;  /* 0x00200000042879f0 */ /* 0x000fe2000c0008ff */
[----:B------:R-:W-:Y:S01]  /*1a50*/  UMOV UR7, 0xc0000010 ;  /* 0xc000001000077882 */ /* 0x000fe20000000000 */
[----:B------:R-:W-:Y:S01]  /*1a60*/  UMOV UR6, UR8 ;  /* 0x0000000800067c82 */ /* 0x000fe20008000000 */
[----:B------:R-:W-:Y:S02]  /*1a70*/  WARPGROUP.DEPBAR.LE gsb0, 0x0 ;  /* 0x00008000000079c5 */ /* 0x000fe40000010000 */
[----:B------:R-:W-:-:S06]  /*1a80*/  WARPGROUP.ARRIVE ;  /* 0x00000000000079c5 */ /* 0x000fcc0000000000 */
[----:B------:R-:W-:Y:S01]  /*1a90*/  HGMMA.64x16x16.F32 R32, gdesc[UR4], RZ, !UPT, gsb0 ;  /* 0x00200000042079f0 */ /* 0x000fe2000c0008ff */
[----:B------:R-:W-:Y:S01]  /*1aa0*/  UMOV UR6, UR9 ;  /* 0x0000000900067c82 */ /* 0x000fe20008000000 */
[----:B------:R-:W-:Y:S01]  /*1ab0*/  UMOV UR7, 0xc0000010 ;  /* 0xc000001000077882 */ /* 0x000fe20000000000 */
[----:B------:R-:W-:Y:S02]  /*1ac0*/  WARPGROUP.DEPBAR.LE gsb0, 0x0 ;  /* 0x00008000000079c5 */ /* 0x000fe40000010000 */
[----:B------:R-:W-:-:S06]  /*1ad0*/  WARPGROUP.ARRIVE ;  /* 0x00000000000079c5 */ /* 0x000fcc0000000000 */
[----:B------:R-:W-:Y:S03]  /*1ae0*/  HGMMA.64x16x16.F32 R24, gdesc[UR4], RZ, !UPT, gsb0 ;  /* 0x00200000041879f0 */ /* 0x000fe6000c0008ff */
[----:B------:R-:W-:Y:S02]  /*1af0*/  WARPGROUP.DEPBAR.LE gsb0, 0x0 ;  /* 0x00008000000079c5 */ /* 0x000fe40000010000 */
[----:B------:R-:W-:Y:S05]  /*1b00*/  @!P2 BRA `(.L_x_19) ;  /* 0x0000000000e4a947 */ /* 0x000fea0003800000 */
[----:B------:R-:W-:Y:S01]  /*1b10*/  UIADD3 UR4, UR41, 0x1, URZ ;  /* 0x0000000129047890 */ /* 0x000fe2000fffe03f */
[----:B01----:R-:W-:Y:S01]  /*1b20*/  IMAD.U32 R0, RZ, RZ, UR44 ;  /* 0x0000002cff007e24 */ /* 0x003fe2000f8e00ff */
[----:B------:R-:W-:Y:S02]  /*1b30*/  UMOV UR9, UR41 ;  /* 0x0000002900097c82 */ /* 0x000fe40008000000 */
[----:B------:R-:W-:-:S04]  /*1b40*/  UISETP.NE.AND UP0, UPT, UR4, 0x29, UPT ;  /* 0x000000290400788c */ /* 0x000fc8000bf05270 */
[----:B------:R-:W-:Y:S02]  /*1b50*/  USEL UR5, URZ, 0x1, UP0 ;  /* 0x000000013f057887 */ /* 0x000fe40008000000 */
[----:B------:R-:W-:Y:S02]  /*1b60*/  USEL UR8, UR4, URZ, UP0 ;  /* 0x0000003f04087287 */ /* 0x000fe40008000000 */
[----:B------:R-:W-:-:S06]  /*1b70*/  ULOP3.LUT UR5, UR40, UR5, URZ, 0x3c, !UPT ;  /* 0x0000000528057292 */ /* 0x000fcc000f8e3c3f */
[----:B------:R-:W-:-:S07]  /*1b80*/  IMAD.U32 R5, RZ, RZ, UR5 ;  /* 0x00000005ff057e24 */ /* 0x000fce000f8e00ff */
.L_x_26:
[----:B01----:R-:W-:Y:S05]  /*1b90*/  @!P0 BRA `(.L_x_20) ;  /* 0x0000000000048947 */ /* 0x003fea0003800000 */
[----:B------:R-:W-:Y:S01]  /*1ba0*/  BPT.TRAP 0x1 ;  /* 0x000000040000795c */ /* 0x000fe20000300000 */
.L_x_20:
[----:B------:R-:W-:Y:S01]  /*1bb0*/  ULEA UR4, UR8, UR45, 0x3 ;  /* 0x0000002d08047291 */ /* 0x000fe2000f8e183f */
[----:B------:R-:W-:-:S08]  /*1bc0*/  SHF.L.U32 R3, R5, 0x1f, RZ ;  /* 0x0000001f05037819 */ /* 0x000fd000000006ff */
[----:B------:R0:W1:Y:S01]  /*1bd0*/  SYNCS.PHASECHK.TRANS64.TRYWAIT P1, [UR4], R3 ;  /* 0x00000003ff0075a7 */ /* 0x0000620008020144 */
[----:B------:R-:W-:Y:S05]  /*1be0*/  @!P0 BRA `(.L_x_21) ;  /* 0x0000000000048947 */ /* 0x000fea0003800000 */
[----:B------:R-:W-:Y:S01]  /*1bf0*/  BPT.TRAP 0x1 ;  /* 0x000000040000795c */ /* 0x000fe20000300000 */
.L_x_21:
[----:B-1----:R-:W-:Y:S05]  /*1c00*/  @P1 BRA `(.L_x_22) ;  /* 0x0000000000081947 */ /* 0x002fea0003800000 */
[----:B------:R-:W1:Y:S02]  /*1c10*/  SYNCS.PHASECHK.TRANS64.TRYWAIT P1, [UR4], R3 ;  /* 0x00000003ff0075a7 */ /* 0x000e640008020144 */
[----:B-1----:R-:W-:Y:S05]  /*1c20*/  @!P1 BRA `(.L_x_23) ;  /* 0x0000005000109947 */ /* 0x002fea0003800000 */
.L_x_22:
[----:B------:R-:W-:Y:S01]  /*1c30*/  ULEA UR4, UR8, UR46, 0x8 ;  /* 0x0000002e08047291 */ /* 0x000fe2000f8e403f */
[----:B------:R-:W-:Y:S01]  /*1c40*/  WARPGROUP.ARRIVE ;  /* 0x00000000000079c5 */ /* 0x000fe20000000000 */
[----:B------:R-:W-:Y:S01]  /*1c50*/  UIMAD UR6, UR8, 0x60, UR12 ;  /* 0x00000060080678a4 */ /* 0x000fe2000f8e020c */
[----:B------:R-:W-:Y:S01]  /*1c60*/  UMOV UR5, 0xc0000010 ;  /* 0xc000001000057882 */ /* 0x000fe20000000000 */
[----:B------:R-:W-:Y:S02]  /*1c70*/  UMOV UR7, 0xc0000010 ;  /* 0xc000001000077882 */ /* 0x000fe40000000000 */
[----:B------:R-:W-:Y:S02]  /*1c80*/  UIADD3 UR10, UR6, 0x20, URZ ;  /* 0x00000020060a7890 */ /* 0x000fe4000fffe03f */
[----:B------:R-:W-:-:S03]  /*1c90*/  UIADD3 UR11, UR6, 0x40, URZ ;  /* 0x00000040060b7890 */ /* 0x000fc6000fffe03f */
[----:B------:R-:W-:Y:S01]  /*1ca0*/  HGMMA.64x16x16.F32 R40, gdesc[UR4], R40, gsb0 ;  /* 0x00200000042879f0 */ /* 0x000fe20008000828 */
[----:B------:R-:W-:Y:S01]  /*1cb0*/  UMOV UR7, 0xc0000010 ;  /* 0xc000001000077882 */ /* 0x000fe20000000000 */
[----:B------:R-:W-:Y:S01]  /*1cc0*/  UMOV UR6, UR10 ;  /* 0x0000000a00067c82 */ /* 0x000fe20008000000 */
[----:B------:R-:W-:Y:S02]  /*1cd0*/  WARPGROUP.DEPBAR.LE gsb0, 0x0 ;  /* 0x00008000000079c5 */ /* 0x000fe40000010000 */
[----:B------:R-:W-:-:S06]  /*1ce0*/  WARPGROUP.ARRIVE ;  /* 0x00000000000079c5 */ /* 0x000fcc0000000000 */
[----:B------:R-:W-:Y:S01]  /*1cf0*/  HGMMA.64x16x16.F32 R32, gdesc[UR4], R32, gsb0 ;  /* 0x00200000042079f0 */ /* 0x000fe20008000820 */
[----:B------:R-:W-:Y:S01]  /*1d00*/  UMOV UR6, UR11 ;  /* 0x0000000b00067c82 */ /* 0x000fe20008000000 */
[----:B------:R-:W-:Y:S01]  /*1d10*/  UMOV UR7, 0xc0000010 ;  /* 0xc000001000077882 */ /* 0x000fe20000000000 */
[----:B------:R-:W-:Y:S02]  /*1d20*/  WARPGROUP.DEPBAR.LE gsb0, 0x0 ;  /* 0x00008000000079c5 */ /* 0x000fe40000010000 */
[----:B------:R-:W-:-:S06]  /*1d30*/  WARPGROUP.ARRIVE ;  /* 0x00000000000079c5 */ /* 0x000fcc0000000000 */
[----:B------:R-:W-:Y:S03]  /*1d40*/  HGMMA.64x16x16.F32 R24, gdesc[UR4], R24, gsb0 ;  /* 0x00200000041879f0 */ /* 0x000fe60008000818 */
[----:B------:R-:W-:Y:S02]  /*1d50*/  WARPGROUP.DEPBAR.LE gsb0, 0x0 ;  /* 0x00008000000079c5 */ /* 0x000fe40000010000 */
[----:B------:R-:W-:Y:S05]  /*1d60*/  @!P0 BRA `(.L_x_24) ;  /* 0x0000000000048947 */ /* 0x000fea0003800000 */
[----:B------:R-:W-:Y:S01]  /*1d70*/  BPT.TRAP 0x1 ;  /* 0x000000040000795c */ /* 0x000fe20000300000 */
.L_x_24:
[----:B------:R-:W-:Y:S01]  /*1d80*/  ULEA UR4, UR9, UR45, 0x3 ;  /* 0x0000002d09047291 */ /* 0x000fe2000f8e183f */
[----:B------:R-:W-:-:S03]  /*1d90*/  ISETP.GT.U32.AND P1, PT, R18, 0x1, PT ;  /* 0x000000011200780c */ /* 0x000fc60003f24070 */
[----:B------:R-:W-:-:S04]  /*1da0*/  UIADD3 UR4, UR4, 0x148, URZ ;  /* 0x0000014804047890 */ /* 0x000fc8000fffe03f */
[----:B------:R-:W-:-:S09]  /*1db0*/  UPRMT UR4, URZ, 0x654, UR4 ;  /* 0x000006543f047896 */ /* 0x000fd20008000004 */
[----:B------:R-:W-:Y:S01]  /*1dc0*/  SYNCS.ARRIVE.TRANS64.RED.A1T0 RZ, [UR4], RZ ;  /* 0x000000ffffff79a7 */ /* 0x000fe20008100404 */
[----:B------:R-:W-:Y:S05]  /*1dd0*/  @P1 BRA `(.L_x_25) ;  /* 0x0000000000041947 */ /* 0x000fea0003800000 */
[----:B------:R-:W-:Y:S01]  /*1de0*/  BPT.TRAP 0x1 ;  /* 0x000000040000795c */ /* 0x000fe20000300000 */
.L_x_25:
[----:B------:R-:W-:Y:S01]  /*1df0*/  UIADD3 UR8, UR8, 0x1, URZ ;  /* 0x0000000108087890 */ /* 0x000fe2000fffe03f */
[C---:B------:R-:W-:Y:S01]  /*1e00*/  ISETP.GT.AND P1, PT, R0.reuse, 0x1, PT ;  /* 0x000000010000780c */ /* 0x040fe20003f24270 */
[----:B------:R-:W-:Y:S01]  /*1e10*/  UIADD3 UR9, UR9, 0x1, URZ ;  /* 0x0000000109097890 */ /* 0x000fe2000fffe03f */
[----:B------:R-:W-:Y:S01]  /*1e20*/  VIADD R0, R0, 0xffffffff ;  /* 0xffffffff00007836 */ /* 0x000fe20000000000 */
[----:B------:R-:W-:Y:S02]  /*1e30*/  UISETP.NE.AND UP0, UPT, UR8, 0x29, UPT ;  /* 0x000000290800788c */ /* 0x000fe4000bf05270 */
[----:B------:R-:W-:Y:S02]  /*1e40*/  UISETP.NE.AND UP1, UPT, UR9, 0x29, UPT ;  /* 0x000000290900788c */ /* 0x000fe4000bf25270 */
[----:B------:R-:W-:Y:S02]  /*1e50*/  USEL UR4, URZ, 0x1, UP0 ;  /* 0x000000013f047887 */ /* 0x000fe40008000000 */
[----:B------:R-:W-:-:S02]  /*1e60*/  USEL UR8, UR8, URZ, UP0 ;  /* 0x0000003f08087287 */ /* 0x000fc40008000000 */
[----:B------:R-:W-:Y:S02]  /*1e70*/  USEL UR9, UR9, URZ, UP1 ;  /* 0x0000003f09097287 */ /* 0x000fe40008800000 */
[----:B------:R-:W-:Y:S01]  /*1e80*/  LOP3.LUT R5, R5, UR4, RZ, 0x3c, !PT ;  /* 0x0000000405057c12 */ /* 0x000fe2000f8e3cff */
[----:B------:R-:W-:Y:S09]  /*1e90*/  @P1 BRA `(.L_x_26) ;  /* 0xfffffffc003c1947 */ /* 0x000ff2000383ffff */
.L_x_19:
[----:B01----:R-:W0:Y:S02]  /*1ea0*/  LDC R0, c[0x0][0x28c] ;  /* 0x0000a300ff007b82 */ /* 0x003e240000000800 */
[----:B0-----:R-:W-:-:S13]  /*1eb0*/  ISETP.GE.AND P1, PT, R0, 0x1, PT ;  /* 0x000000010000780c */ /* 0x001fda0003f26270 */
[----:B------:R-:W-:Y:S05]  /*1ec0*/  @!P1 BRA `(.L_x_27) ;  /* 0x0000000000349947 */ /* 0x000fea0003800000 */
[----:B------:R-:W-:Y:S05]  /*1ed0*/  @!P0 BRA `(.L_x_28) ;  /* 0x0000000000048947 */ /* 0x000fea0003800000 */
[----:B------:R-:W-:Y:S01]  /*1ee0*/  BPT.TRAP 0x1 ;  /* 0x000000040000795c */ /* 0x000fe20000300000 */
.L_x_28:
[----:B------:R-:W-:Y:S01]  /*1ef0*/  UIADD3 UR6, UR44, UR41, URZ ;  /* 0x000000292c067290 */ /* 0x000fe2000fffe03f */
[----:B------:R-:W-:-:S03]  /*1f00*/  ISETP.GT.U32.AND P0, PT, R18, 0x1, PT ;  /* 0x000000011200780c */ /* 0x000fc60003f04070 */
[----:B------:R-:W-:-:S04]  /*1f10*/  UIMAD.WIDE.U32 UR4, UR6, -0x3831f383, URZ ;  /* 0xc7ce0c7d060478a5 */ /* 0x000fc8000f8e003f */
[----:B------:R-:W-:-:S04]  /*1f20*/  USHF.R.U32.HI UR4, URZ, 0x5, UR5 ;  /* 0x000000053f047899 */ /* 0x000fc80008011605 */
[----:B------:R-:W-:-:S04]  /*1f30*/  UIMAD UR6, UR4, -0x29, UR6 ;  /* 0xffffffd7040678a4 */ /* 0x000fc8000f8e0206 */
[----:B------:R-:W-:-:S04]  /*1f40*/  ULEA UR6, UR6, UR45, 0x3 ;  /* 0x0000002d06067291 */ /* 0x000fc8000f8e183f */
[----:B------:R-:W-:-:S04]  /*1f50*/  UIADD3 UR6, UR6, 0x148, URZ ;  /* 0x0000014806067890 */ /* 0x000fc8000fffe03f */
[----:B------:R-:W-:-:S09]  /*1f60*/  UPRMT UR6, URZ, 0x654, UR6 ;  /* 0x000006543f067896 */ /* 0x000fd20008000006 */
[----:B------:R-:W-:Y:S01]  /*1f70*/  SYNCS.ARRIVE.TRANS64.RED.A1T0 RZ, [UR6], RZ ;  /* 0x000000ffffff79a7 */ /* 0x000fe20008100406 */
[----:B------:R-:W-:Y:S05]  /*1f80*/  @P0 BRA `(.L_x_27) ;  /* 0x0000000000040947 */ /* 0x000fea0003800000 */
[----:B------:R-:W-:Y:S01]  /*1f90*/  BPT.TRAP 0x1 ;  /* 0x000000040000795c */ /* 0x000fe20000300000 */
.L_x_27:
[----:B------:R-:W-:Y:S01]  /*1fa0*/  IMAD R58, R58, 0x30, RZ ;  /* 0x000000303a3a7824 */ /* 0x000fe200078e02ff */
[----:B------:R-:W-:Y:S01]  /*1fb0*/  UIADD3 UR41, UR43, UR41, URZ ;  /* 0x000000292b297290 */ /* 0x000fe2000fffe03f */
[----:B------:R-:W-:Y:S01]  /*1fc0*/  SHF.R.S32.HI R9, RZ, 0x1f, R59 ;  /* 0x0000001fff097819 */ /* 0x000fe2000001143b */
[----:B------:R-:W-:Y:S01]  /*1fd0*/  UISETP.GE.U32.AND UP1, UPT, UR43, 0x29, UPT ;  /* 0x000000292b00788c */ /* 0x000fe2000bf26070 */
[----:B------:R-:W-:Y:S01]  /*1fe0*/  IMAD.SHL.U32 R6, R61, 0x80, RZ ;  /* 0x000000803d067824 */ /* 0x000fe200078e00ff */
[----:B------:R-:W-:Y:S01]  /*1ff0*/  ULDC UR7, c[0x0][0x288] ;  /* 0x0000a20000077ab9 */ /* 0x000fe20000000800 */
[C---:B------:R-:W-:Y:S01]  /*2000*/  LOP3.LUT R10, R58.reuse, 0x6, R53, 0xf8, !PT ;  /* 0x000000063a0a7812 */ /* 0x040fe200078ef835 */
[----:B------:R-:W-:Y:S01]  /*2010*/  UISETP.GT.U32.AND UP0, UPT, UR41, 0x28, UPT ;  /* 0x000000282900788c */ /* 0x000fe2000bf04070 */
[----:B------:R-:W-:Y:S01]  /*2020*/  ISETP.GE.AND P0, PT, R58, UR7, PT ;  /* 0x000000073a007c0c */ /* 0x000fe2000bf06270 */
[----:B------:R-:W-:Y:S01]  /*2030*/  ULDC.64 UR4, c[0x0][0x5d0] ;  /* 0x0001740000047ab9 */ /* 0x000fe20000000a00 */
[--C-:B------:R-:W-:Y:S01]  /*2040*/  SHF.R.S32.HI R11, RZ, 0x1f, R10.reuse ;  /* 0x0000001fff0b7819 */ /* 0x100fe2000001140a */
[----:B------:R-:W-:Y:S01]  /*2050*/  ULDC UR10, c[0x0][0x284] ;  /* 0x0000a100000a7ab9 */ /* 0x000fe20000000800 */
[----:B------:R-:W-:Y:S01]  /*2060*/  IMAD R0, R9, UR4, RZ ;  /* 0x0000000409007c24 */ /* 0x000fe2000f8e02ff */
[----:B------:R-:W-:Y:S01]  /*2070*/  UISETP.LT.U32.AND UP0, UPT, UR43, 0x29, UP0 ;  /* 0x000000292b00788c */ /* 0x000fe20008701070 */
[----:B------:R-:W-:Y:S01]  /*2080*/  ISETP.GE.OR P0, PT, R6, UR10, P0 ;  /* 0x0000000a06007c0c */ /* 0x000fe20008706670 */
[----:B------:R-:W-:Y:S01]  /*2090*/  IMAD.WIDE.U32 R4, R59, UR4, R10 ;  /* 0x000000043b047c25 */ /* 0x000fe2000f8e000a */
[----:B------:R-:W-:Y:S01]  /*20a0*/  ULDC.64 UR8, c[0x0][0x5c8] ;  /* 0x0001720000087ab9 */ /* 0x000fe20000000a00 */
[----:B------:R-:W-:-:S02]  /*20b0*/  USEL UR6, URZ, 0x1, !UP0 ;  /* 0x000000013f067887 */ /* 0x000fc4000c000000 */
[----:B------:R-:W-:Y:S01]  /*20c0*/  IMAD R3, R59, UR5, R0 ;  /* 0x000000053b037c24 */ /* 0x000fe2000f8e0200 */
[----:B------:R-:W-:Y:S01]  /*20d0*/  @UP1 UIMAD.WIDE.U32 UR4, UR41, -0x3831f383, URZ ;  /* 0xc7ce0c7d290418a5 */ /* 0x000fe2000f8e003f */
[----:B------:R-:W-:Y:S01]  /*20e0*/  IMAD.WIDE R60, R61, 0x80, R22 ;  /* 0x000000803d3c7825 */ /* 0x000fe200078e0216 */
[----:B------:R-:W-:Y:S02]  /*20f0*/  ULOP3.LUT UR40, UR40, UR6, URZ, 0x3c, !UPT ;  /* 0x0000000628287292 */ /* 0x000fe4000f8e3c3f */
[----:B------:R-:W-:Y:S01]  /*2100*/  @UP1 USHF.R.U32.HI UR4, URZ, 0x5, UR5 ;  /* 0x000000053f041899 */ /* 0x000fe20008011605 */
[----:B------:R-:W-:Y:S02]  /*2110*/  IMAD.IADD R5, R5, 0x1, R3 ;  /* 0x0000000105057824 */ /* 0x000fe400078e0203 */
[----:B------:R-:W-:Y:S01]  /*2120*/  IMAD R3, R61, UR8, RZ ;  /* 0x000000083d037c24 */ /* 0x000fe2000f8e02ff */
[----:B------:R-:W-:Y:S01]  /*2130*/  @UP1 ULOP3.LUT UR40, UR40, 0x1, UR4, 0x78, !UPT ;  /* 0x0000000128281892 */ /* 0x000fe2000f8e7804 */
[----:B------:R-:W-:-:S04]  /*2140*/  IMAD.WIDE.U32 R62, R60, UR8, R4 ;  /* 0x000000083c3e7c25 */ /* 0x000fc8000f8e0004 */
[----:B------:R-:W-:Y:S02]  /*2150*/  IMAD R7, R60, UR9, R3 ;  /* 0x000000093c077c24 */ /* 0x000fe4000f8e0203 */
[----:B------:R-:W-:Y:S01]  /*2160*/  IMAD.MOV.U32 R0, RZ, RZ, -0x1 ;  /* 0xffffffffff007424 */ /* 0x000fe200078e00ff */
[----:B------:R-:W-:Y:S06]  /*2170*/  @P0 BRA `(.L_x_29) ;  /* 0x0000001800780947 */ /* 0x000fec0003800000 */
[----:B-----5:R-:W-:Y:S01]  /*2180*/  FSETP.NEU.AND P0, PT, R48, RZ, PT ;  /* 0x000000ff3000720b */ /* 0x020fe20003f0d000 */
[----:B------:R-:W-:Y:S01]  /*2190*/  IMAD.IADD R8, R49, 0x1, -R58 ;  /* 0x0000000131087824 */ /* 0x000fe200078e0a3a */
[----:B------:R-:W-:Y:S01]  /*21a0*/  BSSY B0, `(.L_x_29) ;  /* 0x000019b000007945 */ /* 0x000fe20003800000 */
[----:B------:R-:W-:Y:S02]  /*21b0*/  IMAD.IADD R3, R57, 0x1, -R6 ;  /* 0x0000000139037824 */ /* 0x000fe400078e0a06 */
[----:B------:R-:W-:Y:S01]  /*21c0*/  IMAD.IADD R75, R63, 0x1, R7 ;  /* 0x000000013f4b7824 */ /* 0x000fe200078e0207 */
[----:B------:R-:W-:-:S04]  /*21d0*/  ISETP.GT.AND P1, PT, R8, RZ, PT ;  /* 0x000000ff0800720c */ /* 0x000fc80003f24270 */
[----:B------:R-:W-:-:S03]  /*21e0*/  ISETP.GT.AND P2, PT, R3, RZ, P1 ;  /* 0x000000ff0300720c */ /* 0x000fc60000f44270 */
[----:B------:R-:W-:Y:S10]  /*21f0*/  @!P0 BRA `(.L_x_30) ;  /* 0x00000010008c8947 */ /* 0x000ff40003800000 */
[----:B------:R-:W0:Y:S01]  /*2200*/  LDC.64 R68, c[0x0][0x5b8] ;  /* 0x00016e00ff447b82 */ /* 0x000e220000000a00 */
[----:B------:R-:W-:-:S07]  /*2210*/  ULDC.64 UR4, c[0x0][0x5c0] ;  /* 0x0001700000047ab9 */ /* 0x000fce0000000a00 */
[----:B------:R-:W1:Y:S08]  /*2220*/  LDC.64 R70, c[0x0][0x5b0] ;  /* 0x00016c00ff467b82 */ /* 0x000e700000000a00 */
[----:B------:R-:W2:Y:S01]  /*2230*/  LDC.64 R72, c[0x0][0x5a8] ;  /* 0x00016a00ff487b82 */ /* 0x000ea20000000a00 */
[-C--:B0-----:R-:W-:Y:S02]  /*2240*/  IMAD R4, R9, R68.reuse, RZ ;  /* 0x0000004409047224 */ /* 0x081fe400078e02ff */
[----:B------:R-:W-:-:S04]  /*2250*/  IMAD.WIDE.U32 R64, R59, R68, R10 ;  /* 0x000000443b407225 */ /* 0x000fc800078e000a */
[----:B------:R-:W-:Y:S02]  /*2260*/  IMAD R63, R59, R69, R4 ;  /* 0x000000453b3f7224 */ /* 0x000fe400078e0204 */
[-C--:B-1----:R-:W-:Y:S02]  /*2270*/  IMAD R4, R61, R70.reuse, RZ ;  /* 0x000000463d047224 */ /* 0x082fe400078e02ff */
[----:B------:R-:W-:Y:S02]  /*2280*/  IMAD.IADD R13, R65, 0x1, R63 ;  /* 0x00000001410d7824 */ /* 0x000fe400078e023f */
[----:B------:R-:W-:Y:S02]  /*2290*/  IMAD.MOV.U32 R12, RZ, RZ, R64 ;  /* 0x000000ffff0c7224 */ /* 0x000fe400078e0040 */
[C---:B------:R-:W-:Y:S02]  /*22a0*/  IMAD R67, R60.reuse, R71, R4 ;  /* 0x000000473c437224 */ /* 0x040fe400078e0204 */
[----:B------:R-:W-:-:S04]  /*22b0*/  IMAD.WIDE.U32 R4, R60, R70, R12 ;  /* 0x000000463c047225 */ /* 0x000fc800078e000c */
[----:B------:R-:W-:Y:S01]  /*22c0*/  IMAD.IADD R5, R5, 0x1, R67 ;  /* 0x0000000105057824 */ /* 0x000fe200078e0243 */
[----:B--2---:R-:W-:-:S04]  /*22d0*/  LEA R14, P0, R4, R72, 0x1 ;  /* 0x00000048040e7211 */ /* 0x004fc800078008ff */
[----:B------:R-:W-:-:S05]  /*22e0*/  LEA.HI.X R15, R4, R73, R5, 0x1, P0 ;  /* 0x00000049040f7211 */ /* 0x000fca00000f0c05 */
[----:B------:R0:W2:Y:S01]  /*22f0*/  @P2 LDG.E.LTC128B.U16 R9, desc[UR38][R14.64] ;  /* 0x000000260e092981 */ /* 0x0000a2000c1e1520 */
[----:B------:R-:W-:Y:S01]  /*2300*/  LEA R6, P0, R62, UR4, 0x1 ;  /* 0x000000043e067c11 */ /* 0x000fe2000f8008ff */
[----:B------:R-:W-:Y:S01]  /*2310*/  IMAD.WIDE.U32 R4, R60, R70, R10 ;  /* 0x000000463c047225 */ /* 0x000fe200078e000a */
[----:B------:R-:W-:Y:S03]  /*2320*/  BSSY B1, `(.L_x_31) ;  /* 0x0000012000017945 */ /* 0x000fe60003800000 */
[----:B------:R-:W-:Y:S02]  /*2330*/  IMAD.IADD R5, R67, 0x1, R5 ;  /* 0x0000000143057824 */ /* 0x000fe400078e0205 */
[----:B------:R-:W-:Y:S01]  /*2340*/  IMAD.WIDE.U32 R20, R59, R68, R4 ;  /* 0x000000443b147225 */ /* 0x000fe200078e0004 */
[----:B0-----:R-:W-:-:S03]  /*2350*/  SHF.L.U64.HI R15, R70, 0x3, R71 ;  /* 0x00000003460f7819 */ /* 0x001fc60000010247 */
[----:B------:R-:W-:Y:S01]  /*2360*/  IMAD.IADD R5, R63, 0x1, R21 ;  /* 0x000000013f057824 */ /* 0x000fe200078e0215 */
[----:B------:R-:W-:Y:S01]  /*2370*/  LEA R4, P4, R20, R72, 0x1 ;  /* 0x0000004814047211 */ /* 0x000fe200078808ff */
[----:B------:R-:W-:-:S03]  /*2380*/  IMAD.SHL.U32 R14, R70, 0x8, RZ ;  /* 0x00000008460e7824 */ /* 0x000fc600078e00ff */
[----:B------:R-:W-:Y:S01]  /*2390*/  LEA.HI.X R5, R20, R73, R5, 0x1, P4 ;  /* 0x0000004914057211 */ /* 0x000fe200020f0c05 */
[----:B--2---:R-:W-:-:S05]  /*23a0*/  HADD2.F32 R7, -RZ, R9.H0_H0 ;  /* 0x20000009ff077230 */ /* 0x004fca0000004100 */
[----:B------:R-:W-:-:S04]  /*23b0*/  FMUL R7, R7, R48 ;  /* 0x0000003007077220 */ /* 0x000fc80000400000 */
[----:B------:R-:W-:Y:S01]  /*23c0*/  FFMA R40, R40, R19, R7 ;  /* 0x0000001328287223 */ /* 0x000fe20000000007 */
[----:B------:R-:W-:Y:S02]  /*23d0*/  LEA.HI.X R7, R62, UR5, R75, 0x1, P0 ;  /* 0x000000053e077c11 */ /* 0x000fe400080f0c4b */
[----:B------:R-:W-:Y:S02]  /*23e0*/  ISETP.GT.AND P0, PT, R8, 0x1, PT ;  /* 0x000000010800780c */ /* 0x000fe40003f04270 */
[----:B------:R-:W-:Y:S02]  /*23f0*/  F2FP.F16.F32.PACK_AB R40, RZ, R40 ;  /* 0x00000028ff28723e */ /* 0x000fe400000000ff */
[----:B------:R-:W-:-:S03]  /*2400*/  ISETP.GT.AND P3, PT, R3, RZ, P0 ;  /* 0x000000ff0300720c */ /* 0x000fc60000764270 */
[----:B------:R0:W-:Y:S10]  /*2410*/  @P2 STG.E.U16 desc[UR38][R6.64], R40 ;  /* 0x0000002806002986 */ /* 0x0001f4000c101526 */
[----:B------:R-:W-:Y:S05]  /*2420*/  @!P3 BRA `(.L_x_32) ;  /* 0x000000000004b947 */ /* 0x000fea0003800000 */
[----:B------:R1:W5:Y:S02]  /*2430*/  LDG.E.LTC128B.U16 R9, desc[UR38][R4.64+0x2] ;  /* 0x0000022604097981 */ /* 0x000364000c1e1520 */
.L_x_32:
[----:B------:R-:W-:Y:S05]  /*2440*/  BSYNC B1 ;  /* 0x0000000000017941 */ /* 0x000fea0003800000 */
.L_x_31:
[----:B-----5:R-:W-:Y:S01]  /*2450*/  HADD2.F32 R61, -RZ, R9.H0_H0 ;  /* 0x20000009ff3d7230 */ /* 0x020fe20000004100 */
[----:B------:R-:W-:Y:S01]  /*2460*/  ISETP.GT.AND P1, PT, R3, 0x8, P1 ;  /* 0x000000080300780c */ /* 0x000fe20000f24270 */
[----:B------:R-:W-:Y:S01]  /*2470*/  IMAD.WIDE.U32 R20, R60, R70, R14 ;  /* 0x000000463c147225 */ /* 0x000fe200078e000e */
[----:B0-----:R-:W-:-:S03]  /*2480*/  PRMT R40, R9, 0x7610, R40 ;  /* 0x0000761009287816 */ /* 0x001fc60000000028 */
[----:B------:R-:W-:Y:S01]  /*2490*/  FMUL R12, R61, R48 ;  /* 0x000000303d0c7220 */ /* 0x000fe20000400000 */
[----:B------:R-:W-:Y:S01]  /*24a0*/  IMAD.IADD R67, R67, 0x1, R21 ;  /* 0x0000000143437824 */ /* 0x000fe200078e0215 */
[----:B------:R-:W-:Y:S02]  /*24b0*/  IADD3 R64, P2, R64, R20, RZ ;  /* 0x0000001440407210 */ /* 0x000fe40007f5e0ff */
[----:B------:R-:W-:-:S03]  /*24c0*/  FFMA R12, R41, R19, R12 ;  /* 0x00000013290c7223 */ /* 0x000fc6000000000c */
[----:B------:R-:W-:Y:S01]  /*24d0*/  IMAD.X R13, R67, 0x1, R13, P2 ;  /* 0x00000001430d7824 */ /* 0x000fe200010e060d */
[C---:B------:R-:W-:Y:S02]  /*24e0*/  LEA R14, P2, R64.reuse, R72, 0x1 ;  /* 0x00000048400e7211 */ /* 0x040fe400078408ff */
[----:B------:R-:W-:Y:S02]  /*24f0*/  F2FP.F16.F32.PACK_AB R12, RZ, R12 ;  /* 0x0000000cff0c723e */ /* 0x000fe400000000ff */
[----:B------:R-:W-:Y:S02]  /*2500*/  LEA.HI.X R15, R64, R73, R13, 0x1, P2 ;  /* 0x00000049400f7211 */ /* 0x000fe400010f0c0d */
[----:B------:R-:W-:-:S05]  /*2510*/  PRMT R21, R12, 0x7610, R21 ;  /* 0x000076100c157816 */ /* 0x000fca0000000015 */
[----:B------:R0:W-:Y:S04]  /*2520*/  @P3 STG.E.U16 desc[UR38][R6.64+0x2], R21 ;  /* 0x0000021506003986 */ /* 0x0001e8000c101526 */
[----:B------:R-:W2:Y:S01]  /*2530*/  @P1 LDG.E.LTC128B.U16 R40, desc[UR38][R14.64] ;  /* 0x000000260e281981 */ /* 0x000ea2000c1e1520 */
[----:B------:R-:W-:Y:S01]  /*2540*/  IADD3 R20, P2, R10, R20, RZ ;  /* 0x000000140a147210 */ /* 0x000fe20007f5e0ff */
[----:B------:R-:W-:Y:S01]  /*2550*/  BSSY B1, `(.L_x_33) ;  /* 0x0000011000017945 */ /* 0x000fe20003800000 */
[C---:B------:R-:W-:Y:S02]  /*2560*/  SHF.L.U64.HI R13, R50.reuse, 0x1, R51 ;  /* 0x00000001320d7819 */ /* 0x040fe40000010233 */
[----:B------:R-:W-:Y:S01]  /*2570*/  ISETP.GT.AND P0, PT, R3, 0x8, P0 ;  /* 0x000000080300780c */ /* 0x000fe20000704270 */
[----:B0-----:R-:W-:Y:S01]  /*2580*/  IMAD.X R21, R11, 0x1, R67, P2 ;  /* 0x000000010b157824 */ /* 0x001fe200010e0643 */
[----:B------:R-:W-:Y:S01]  /*2590*/  LEA R12, P2, R50, R6, 0x1 ;  /* 0x00000006320c7211 */ /* 0x000fe200078408ff */
[----:B------:R-:W-:-:S04]  /*25a0*/  IMAD.WIDE.U32 R20, R59, R68, R20 ;  /* 0x000000443b147225 */ /* 0x000fc800078e0014 */
[----:B------:R-:W-:Y:S01]  /*25b0*/  IMAD.X R13, R13, 0x1, R7, P2 ;  /* 0x000000010d0d7824 */ /* 0x000fe200010e0607 */
[----:B------:R-:W-:Y:S01]  /*25c0*/  LEA R10, P3, R20, R72, 0x1 ;  /* 0x00000048140a7211 */ /* 0x000fe200078608ff */
[----:B------:R-:W-:-:S05]  /*25d0*/  IMAD.IADD R11, R63, 0x1, R21 ;  /* 0x000000013f0b7824 */ /* 0x000fca00078e0215 */
[----:B------:R-:W-:Y:S01]  /*25e0*/  LEA.HI.X R11, R20, R73, R11, 0x1, P3 ;  /* 0x00000049140b7211 */ /* 0x000fe200018f0c0b */
[----:B--2---:R-:W-:-:S05]  /*25f0*/  HADD2.F32 R9, -RZ, R40.H0_H0 ;  /* 0x20000028ff097230 */ /* 0x004fca0000004100 */
[----:B------:R-:W-:-:S04]  /*2600*/  FMUL R9, R9, R48 ;  /* 0x0000003009097220 */ /* 0x000fc80000400000 */
[----:B------:R-:W-:-:S05]  /*2610*/  FFMA R9, R42, R19, R9 ;  /* 0x000000132a097223 */ /* 0x000fca0000000009 */
[----:B------:R-:W-:-:S05]  /*2620*/  F2FP.F16.F32.PACK_AB R9, RZ, R9 ;  /* 0x00000009ff09723e */ /* 0x000fca00000000ff */
[----:B------:R0:W-:Y:S01]  /*2630*/  @P1 STG.E.U16 desc[UR38][R12.64], R9 ;  /* 0x000000090c001986 */ /* 0x0001e2000c101526 */
[----:B------:R-:W-:Y:S05]  /*2640*/  @!P0 BRA `(.L_x_34) ;  /* 0x0000000000048947 */ /* 0x000fea0003800000 */
[----:B------:R2:W5:Y:S02]  /*2650*/  LDG.E.LTC128B.U16 R40, desc[UR38][R10.64+0x2] ;  /* 0x000002260a287981 */ /* 0x000564000c1e1520 */
.L_x_34:
[----:B------:R-:W-:Y:S05]  /*2660*/  BSYNC B1 ;  /* 0x0000000000017941 */ /* 0x000fea0003800000 */
.L_x_33:
[----:B0----5:R-:W-:Y:S01]  /*2670*/  HADD2.F32 R9, -RZ, R40.H0_H0 ;  /* 0x20000028ff097230 */ /* 0x021fe20000004100 */
[----:B------:R-:W-:Y:S01]  /*2680*/  ISETP.GT.AND P1, PT, R8, 0x8, PT ;  /* 0x000000080800780c */ /* 0x000fe20003f24270 */
[----:B------:R-:W-:Y:S03]  /*2690*/  BSSY B1, `(.L_x_35) ;  /* 0x0000008000017945 */ /* 0x000fe60003800000 */
[----:B------:R-:W-:Y:S01]  /*26a0*/  FMUL R14, R9, R48 ;  /* 0x00000030090e7220 */ /* 0x000fe20000400000 */
[----:B------:R-:W-:-:S03]  /*26b0*/  ISETP.GT.AND P2, PT, R3, RZ, P1 ;  /* 0x000000ff0300720c */ /* 0x000fc60000f44270 */
[----:B------:R-:W-:-:S05]  /*26c0*/  FFMA R14, R43, R19, R14 ;  /* 0x000000132b0e7223 */ /* 0x000fca000000000e */
[----:B------:R-:W-:-:S05]  /*26d0*/  F2FP.F16.F32.PACK_AB R14, RZ, R14 ;  /* 0x0000000eff0e723e */ /* 0x000fca00000000ff */
[----:B------:R0:W-:Y:S01]  /*26e0*/  @P0 STG.E.U16 desc[UR38][R12.64+0x2], R14 ;  /* 0x0000020e0c000986 */ /* 0x0001e2000c101526 */
[----:B------:R-:W-:Y:S05]  /*26f0*/  @!P2 BRA `(.L_x_36) ;  /* 0x000000000004a947 */ /* 0x000fea0003800000 */
[----:B------:R3:W5:Y:S02]  /*2700*/  LDG.E.LTC128B.U16 R40, desc[UR38][R4.64+0x10] ;  /* 0x0000102604287981 */ /* 0x000764000c1e1520 */
.L_x_36:
[----:B------:R-:W-:Y:S05]  /*2710*/  BSYNC B1 ;  /* 0x0000000000017941 */ /* 0x000fea0003800000 */
.L_x_35:
[----:B-----5:R-:W-:Y:S01]  /*2720*/  HADD2.F32 R9, -RZ, R40.H0_H0 ;  /* 0x20000028ff097230 */ /* 0x020fe20000004100 */
        /* <DEDUP_REMOVED lines=9> */
.L_x_38:
[----:B------:R-:W-:Y:S05]  /*27c0*/  BSYNC B1 ;  /* 0x0000000000017941 */ /* 0x000fea0003800000 */
.L_x_37:
[----:B----45:R-:W-:Y:S01]  /*27d0*/  HADD2.F32 R9, -RZ, R40.H0_H0 ;  /* 0x20000028ff097230 */ /* 0x030fe20000004100 */
[----:B------:R-:W-:Y:S01]  /*27e0*/  ISETP.GT.AND P1, PT, R3, 0x8, P1 ;  /* 0x000000080300780c */ /* 0x000fe20000f24270 */
[----:B------:R-:W-:Y:S03]  /*27f0*/  BSSY B1, `(.L_x_39) ;  /* 0x0000007000017945 */ /* 0x000fe60003800000 */
[----:B0-----:R-:W-:-:S04]  /*2800*/  FMUL R14, R9, R48 ;  /* 0x00000030090e7220 */ /* 0x001fc80000400000 */
[----:B------:R-:W-:-:S05]  /*2810*/  FFMA R14, R45, R19, R14 ;  /* 0x000000132d0e7223 */ /* 0x000fca000000000e */
[----:B------:R-:W-:-:S05]  /*2820*/  F2FP.F16.F32.PACK_AB R14, RZ, R14 ;  /* 0x0000000eff0e723e */ /* 0x000fca00000000ff */
[----:B------:R0:W-:Y:S01]  /*2830*/  @P3 STG.E.U16 desc[UR38][R6.64+0x12], R14 ;  /* 0x0000120e06003986 */ /* 0x0001e2000c101526 */
[----:B------:R-:W-:Y:S05]  /*2840*/  @!P1 BRA `(.L_x_40) ;  /* 0x0000000000049947 */ /* 0x000fea0003800000 */
[----:B------:R4:W5:Y:S02]  /*2850*/  LDG.E.LTC128B.U16 R40, desc[UR38][R10.64+0x10] ;  /* 0x000010260a287981 */ /* 0x000964000c1e1520 */
.L_x_40:
[----:B------:R-:W-:Y:S05]  /*2860*/  BSYNC B1 ;  /* 0x0000000000017941 */ /* 0x000fea0003800000 */
.L_x_39:
[----:B-----5:R-:W-:Y:S01]  /*2870*/  HADD2.F32 R9, -RZ, R40.H0_H0 ;  /* 0x20000028ff097230 */ /* 0x020fe20000004100 */
[----:B------:R-:W-:Y:S01]  /*2880*/  ISETP.GT.AND P0, PT, R3, 0x8, P0 ;  /* 0x000000080300780c */ /* 0x000fe20000704270 */
[----:B------:R-:W-:Y:S03]  /*2890*/  BSSY B1, `(.L_x_41) ;  /* 0x0000007000017945 */ /* 0x000fe60003800000 */
[----:B------:R-:W-:-:S04]  /*28a0*/  FMUL R9, R9, R48 ;  /* 0x0000003009097220 */ /* 0x000fc80000400000 */
[----:B------:R-:W-:-:S05]  /*28b0*/  FFMA R9, R46, R19, R9 ;  /* 0x000000132e097223 */ /* 0x000fca0000000009 */
[----:B------:R-:W-:-:S05]  /*28c0*/  F2FP.F16.F32.PACK_AB R9, RZ, R9 ;  /* 0x00000009ff09723e */ /* 0x000fca00000000ff */
[----:B------:R0:W-:Y:S01]  /*28d0*/  @P1 STG.E.U16 desc[UR38][R12.64+0x10], R9 ;  /* 0x000010090c001986 */ /* 0x0001e2000c101526 */
[----:B------:R-:W-:Y:S05]  /*28e0*/  @!P0 BRA `(.L_x_42) ;  /* 0x0000000000048947 */ /* 0x000fea0003800000 */
[----:B------:R0:W5:Y:S02]  /*28f0*/  LDG.E.LTC128B.U16 R40, desc[UR38][R10.64+0x12] ;  /* 0x000012260a287981 */ /* 0x000164000c1e1520 */
.L_x_42:
[----:B------:R-:W-:Y:S05]  /*2900*/  BSYNC B1 ;  /* 0x0000000000017941 */ /* 0x000fea0003800000 */
.L_x_41:
        /* <DEDUP_REMOVED lines=10> */
.L_x_44:
[----:B------:R-:W-:Y:S05]  /*29b0*/  BSYNC B1 ;  /* 0x0000000000017941 */ /* 0x000fea0003800000 */
.L_x_43:
        /* <DEDUP_REMOVED lines=10> */
.L_x_46:
[----:B------:R-:W-:Y:S05]  /*2a60*/  BSYNC B1 ;  /* 0x0000000000017941 */ /* 0x000fea0003800000 */
.L_x_45:
[----:B0----5:R-:W-:Y:S01]  /*2a70*/  HADD2.F32 R9, -RZ, R40.H0_H0 ;  /* 0x20000028ff097230 */ /* 0x021fe20000004100 */
        /* <DEDUP_REMOVED lines=8> */
.L_x_48:
[----:B------:R-:W-:Y:S05]  /*2b00*/  BSYNC B1 ;  /* 0x0000000000017941 */ /* 0x000fea0003800000 */
.L_x_47:
        /* <DEDUP_REMOVED lines=9> */
.L_x_50:
[----:B------:R-:W-:Y:S05]  /*2ba0*/  BSYNC B1 ;  /* 0x0000000000017941 */ /* 0x000fea0003800000 */
.L_x_49:
        /* <DEDUP_REMOVED lines=10> */
.L_x_52:
[----:B------:R-:W-:Y:S05]  /*2c50*/  BSYNC B1 ;  /* 0x0000000000017941 */ /* 0x000fea0003800000 */
.L_x_51:
        /* <DEDUP_REMOVED lines=10> */
.L_x_54:
[----:B------:R-:W-:Y:S05]  /*2d00*/  BSYNC B1 ;  /* 0x0000000000017941 */ /* 0x000fea0003800000 */
.L_x_53:
        /* <DEDUP_REMOVED lines=9> */
.L_x_56:
[----:B------:R-:W-:Y:S05]  /*2da0*/  BSYNC B1 ;  /* 0x0000000000017941 */ /* 0x000fea0003800000 */
.L_x_55:
        /* <DEDUP_REMOVED lines=9> */
.L_x_58:
[----:B------:R-:W-:Y:S05]  /*2e40*/  BSYNC B1 ;  /* 0x0000000000017941 */ /* 0x000fea0003800000 */
.L_x_57:
        /* <DEDUP_REMOVED lines=10> */
.L_x_60:
[----:B------:R-:W-:Y:S05]  /*2ef0*/  BSYNC B1 ;  /* 0x0000000000017941 */ /* 0x000fea0003800000 */
.L_x_59:
        /* <DEDUP_REMOVED lines=10> */
.L_x_62:
[----:B------:R-:W-:Y:S05]  /*2fa0*/  BSYNC B1 ;  /* 0x0000000000017941 */ /* 0x000fea0003800000 */
.L_x_61:
        /* <DEDUP_REMOVED lines=9> */
.L_x_64:
[----:B------:R-:W-:Y:S05]  /*3040*/  BSYNC B1 ;  /* 0x0000000000017941 */ /* 0x000fea0003800000 */
.L_x_63:
        /* <DEDUP_REMOVED lines=9> */
.L_x_66:
[----:B------:R-:W-:Y:S05]  /*30e0*/  BSYNC B1 ;  /* 0x0000000000017941 */ /* 0x000fea0003800000 */
.L_x_65:
        /* <DEDUP_REMOVED lines=10> */
.L_x_68:
[----:B------:R-:W-:Y:S05]  /*3190*/  BSYNC B1 ;  /* 0x0000000000017941 */ /* 0x000fea0003800000 */
.L_x_67:
        /* <DEDUP_REMOVED lines=10> */
.L_x_70:
[----:B------:R-:W-:Y:S05]  /*3240*/  BSYNC B1 ;  /* 0x0000000000017941 */ /* 0x000fea0003800000 */
.L_x_69:
[----:B01-3-5:R-:W-:Y:S01]  /*3250*/  HADD2.F32 R5, -RZ, R40.H0_H0 ;  /* 0x20000028ff057230 */ /* 0x02bfe20000004100 */
        /* <DEDUP_REMOVED lines=8> */
.L_x_72:
[----:B------:R-:W-:Y:S05]  /*32e0*/  BSYNC B1 ;  /* 0x0000000000017941 */ /* 0x000fea0003800000 */
.L_x_71:
[----:B-----5:R-:W-:Y:S01]  /*32f0*/  HADD2.F32 R5, -RZ, R40.H0_H0 ;  /* 0x20000028ff057230 */ /* 0x020fe20000004100 */
[----:B------:R-:W-:Y:S01]  /*3300*/  ISETP.GT.AND P0, PT, R3, 0x8, P0 ;  /* 0x000000080300780c */ /* 0x000fe20000704270 */
[----:B0-----:R-:W-:Y:S01]  /*3310*/  @P1 IMAD.MOV.U32 R4, RZ, RZ, R12 ;  /* 0x000000ffff041224 */ /* 0x001fe200078e000c */
[----:B------:R-:W-:Y:S02]  /*3320*/  BSSY B1, `(.L_x_73) ;  /* 0x0000009000017945 */ /* 0x000fe40003800000 */
[----:B------:R-:W-:-:S04]  /*3330*/  FMUL R5, R5, R48 ;  /* 0x0000003005057220 */ /* 0x000fc80000400000 */
[----:B------:R-:W-:-:S05]  /*3340*/  FFMA R5, R30, R19, R5 ;  /* 0x000000131e057223 */ /* 0x000fca0000000005 */
[----:B------:R-:W-:-:S04]  /*3350*/  F2FP.F16.F32.PACK_AB R5, RZ, R5 ;  /* 0x00000005ff05723e */ /* 0x000fc800000000ff */
[----:B------:R-:W-:Y:S01]  /*3360*/  PRMT R6, R5, 0x7610, R6 ;  /* 0x0000761005067816 */ /* 0x000fe20000000006 */
[----:B------:R-:W-:-:S05]  /*3370*/  @P1 IMAD.MOV.U32 R5, RZ, RZ, R13 ;  /* 0x000000ffff051224 */ /* 0x000fca00078e000d */
[----:B------:R0:W-:Y:S01]  /*3380*/  @P1 STG.E.U16 desc[UR38][R4.64+0x50], R6 ;  /* 0x0000500604001986 */ /* 0x0001e2000c101526 */
[----:B------:R-:W-:Y:S05]  /*3390*/  @!P0 BRA `(.L_x_74) ;  /* 0x0000000000048947 */ /* 0x000fea0003800000 */
[----:B------:R3:W5:Y:S02]  /*33a0*/  LDG.E.LTC128B.U16 R40, desc[UR38][R10.64+0x52] ;  /* 0x000052260a287981 */ /* 0x000764000c1e1520 */
.L_x_74:
[----:B------:R-:W-:Y:S05]  /*33b0*/  BSYNC B1 ;  /* 0x0000000000017941 */ /* 0x000fea0003800000 */
.L_x_73:
[----:B------:R-:W-:Y:S05]  /*33c0*/  @!P0 BRA `(.L_x_75) ;  /* 0x0000000400e08947 */ /* 0x000fea0003800000 */
[----:B-----5:R-:W-:-:S05]  /*33d0*/  HADD2.F32 R3, -RZ, R40.H0_H0 ;  /* 0x20000028ff037230 */ /* 0x020fca0000004100 */
[----:B0-----:R-:W-:-:S04]  /*33e0*/  FMUL R4, R3, R48 ;  /* 0x0000003003047220 */ /* 0x001fc80000400000 */
[----:B------:R-:W-:-:S05]  /*33f0*/  FFMA R4, R31, R19, R4 ;  /* 0x000000131f047223 */ /* 0x000fca0000000004 */
[----:B------:R-:W-:-:S05]  /*3400*/  F2FP.F16.F32.PACK_AB R4, RZ, R4 ;  /* 0x00000004ff04723e */ /* 0x000fca00000000ff */
[----:B------:R0:W-:Y:S01]  /*3410*/  STG.E.U16 desc[UR38][R12.64+0x52], R4 ;  /* 0x000052040c007986 */ /* 0x0001e2000c101526 */
[----:B------:R-:W-:Y:S05]  /*3420*/  BRA `(.L_x_75) ;  /* 0x0000000400c87947 */ /* 0x000fea0003800000 */
.L_x_30:
[----:B------:R-:W-:Y:S01]  /*3430*/  ULDC.64 UR4, c[0x0][0x5c0] ;  /* 0x0001700000047ab9 */ /* 0x000fe20000000a00 */
[----:B------:R-:W-:Y:S01]  /*3440*/  ISETP.GT.AND P3, PT, R8, 0x1, PT ;  /* 0x000000010800780c */ /* 0x000fe20003f64270 */
[-C--:B------:R-:W-:Y:S01]  /*3450*/  FMUL R40, R40, R19.reuse ;  /* 0x0000001328287220 */ /* 0x080fe20000400000 */
[----:B------:R-:W-:Y:S01]  /*3460*/  LEA R4, P0, R62, UR4, 0x1 ;  /* 0x000000043e047c11 */ /* 0x000fe2000f8008ff */
[-C--:B------:R-:W-:Y:S01]  /*3470*/  FMUL R41, R41, R19.reuse ;  /* 0x0000001329297220 */ /* 0x080fe20000400000 */
[----:B------:R-:W-:Y:S01]  /*3480*/  ISETP.GT.AND P1, PT, R3, 0x8, P1 ;  /* 0x000000080300780c */ /* 0x000fe20000f24270 */
[-C--:B------:R-:W-:Y:S01]  /*3490*/  FMUL R42, R42, R19.reuse ;  /* 0x000000132a2a7220 */ /* 0x080fe20000400000 */
[----:B------:R-:W-:Y:S01]  /*34a0*/  LEA.HI.X R5, R62, UR5, R75, 0x1, P0 ;  /* 0x000000053e057c11 */ /* 0x000fe200080f0c4b */
[-C--:B------:R-:W-:Y:S01]  /*34b0*/  FMUL R43, R43, R19.reuse ;  /* 0x000000132b2b7220 */ /* 0x080fe20000400000 */
[----:B------:R-:W-:Y:S01]  /*34c0*/  ISETP.GT.AND P0, PT, R3, RZ, P3 ;  /* 0x000000ff0300720c */ /* 0x000fe20001f04270 */
[-C--:B------:R-:W-:Y:S01]  /*34d0*/  FMUL R44, R44, R19.reuse ;  /* 0x000000132c2c7220 */ /* 0x080fe20000400000 */
[----:B------:R-:W-:Y:S01]  /*34e0*/  F2FP.F16.F32.PACK_AB R40, RZ, R40 ;  /* 0x00000028ff28723e */ /* 0x000fe200000000ff */
[----:B------:R-:W-:Y:S01]  /*34f0*/  FMUL R45, R45, R19 ;  /* 0x000000132d2d7220 */ /* 0x000fe20000400000 */
[----:B------:R-:W-:Y:S01]  /*3500*/  F2FP.F16.F32.PACK_AB R41, RZ, R41 ;  /* 0x00000029ff29723e */ /* 0x000fe200000000ff */
[-C--:B------:R-:W-:Y:S01]  /*3510*/  FMUL R46, R46, R19.reuse ;  /* 0x000000132e2e7220 */ /* 0x080fe20000400000 */
[----:B------:R-:W-:Y:S01]  /*3520*/  ISETP.GT.AND P3, PT, R3, 0x8, P3 ;  /* 0x000000080300780c */ /* 0x000fe20001f64270 */
[----:B------:R-:W-:Y:S01]  /*3530*/  @P2 STG.E.U16 desc[UR38][R4.64], R40 ;  /* 0x0000002804002986 */ /* 0x000fe2000c101526 */
[----:B------:R-:W-:Y:S01]  /*3540*/  ISETP.GT.AND P2, PT, R8, 0x8, PT ;  /* 0x000000080800780c */ /* 0x000fe20003f44270 */
[-C--:B------:R-:W-:Y:S01]  /*3550*/  FMUL R47, R47, R19.reuse ;  /* 0x000000132f2f7220 */ /* 0x080fe20000400000 */
[----:B------:R-:W-:Y:S01]  /*3560*/  SHF.L.U64.HI R7, R50, 0x1, R51 ;  /* 0x0000000132077819 */ /* 0x000fe20000010233 */
[-C--:B------:R-:W-:Y:S01]  /*3570*/  FMUL R32, R32, R19.reuse ;  /* 0x0000001320207220 */ /* 0x080fe20000400000 */
[----:B------:R-:W-:Y:S01]  /*3580*/  LEA R6, P4, R50, R4, 0x1 ;  /* 0x0000000432067211 */ /* 0x000fe200078808ff */
[----:B------:R-:W-:Y:S01]  /*3590*/  @P0 STG.E.U16 desc[UR38][R4.64+0x2], R41 ;  /* 0x0000022904000986 */ /* 0x000fe2000c101526 */
[----:B------:R-:W-:Y:S01]  /*35a0*/  ISETP.GT.AND P5, PT, R3, RZ, P2 ;  /* 0x000000ff0300720c */ /* 0x000fe200017a4270 */
[-C--:B------:R-:W-:Y:S01]  /*35b0*/  FMUL R33, R33, R19.reuse ;  /* 0x0000001321217220 */ /* 0x080fe20000400000 */
[----:B------:R-:W-:Y:S01]  /*35c0*/  ISETP.GT.AND P0, PT, R8, 0x9, PT ;  /* 0x000000090800780c */ /* 0x000fe20003f04270 */
[----:B------:R-:W-:Y:S01]  /*35d0*/  IMAD.X R7, R7, 0x1, R5, P4 ;  /* 0x0000000107077824 */ /* 0x000fe200020e0605 */
[----:B------:R-:W-:Y:S01]  /*35e0*/  F2FP.F16.F32.PACK_AB R42, RZ, R42 ;  /* 0x0000002aff2a723e */ /* 0x000fe200000000ff */
[----:B------:R-:W-:Y:S01]  /*35f0*/  FMUL R34, R34, R19 ;  /* 0x0000001322227220 */ /* 0x000fe20000400000 */
[----:B------:R-:W-:Y:S01]  /*3600*/  F2FP.F16.F32.PACK_AB R43, RZ, R43 ;  /* 0x0000002bff2b723e */ /* 0x000fe200000000ff */
[-C--:B------:R-:W-:Y:S01]  /*3610*/  FMUL R35, R35, R19.reuse ;  /* 0x0000001323237220 */ /* 0x080fe20000400000 */
[C---:B------:R-:W-:Y:S01]  /*3620*/  ISETP.GT.AND P4, PT, R3.reuse, RZ, P0 ;  /* 0x000000ff0300720c */ /* 0x040fe20000784270 */
[----:B------:R-:W-:Y:S01]  /*3630*/  @P1 STG.E.U16 desc[UR38][R6.64], R42 ;  /* 0x0000002a06001986 */ /* 0x000fe2000c101526 */
[----:B------:R-:W-:Y:S01]  /*3640*/  F2FP.F16.F32.PACK_AB R44, RZ, R44 ;  /* 0x0000002cff2c723e */ /* 0x000fe200000000ff */
[-C--:B------:R-:W-:Y:S01]  /*3650*/  FMUL R36, R36, R19.reuse ;  /* 0x0000001324247220 */ /* 0x080fe20000400000 */
[----:B------:R-:W-:Y:S01]  /*3660*/  ISETP.GT.AND P2, PT, R3, 0x8, P2 ;  /* 0x000000080300780c */ /* 0x000fe20001744270 */
[----:B------:R-:W-:Y:S01]  /*3670*/  @P3 STG.E.U16 desc[UR38][R6.64+0x2], R43 ;  /* 0x0000022b06003986 */ /* 0x000fe2000c101526 */
[----:B------:R-:W-:Y:S01]  /*3680*/  ISETP.GT.AND P3, PT, R8, 0x10, PT ;  /* 0x000000100800780c */ /* 0x000fe20003f64270 */
[----:B------:R-:W-:Y:S01]  /*3690*/  FMUL R37, R37, R19 ;  /* 0x0000001325257220 */ /* 0x000fe20000400000 */
[----:B------:R-:W-:Y:S01]  /*36a0*/  F2FP.F16.F32.PACK_AB R45, RZ, R45 ;  /* 0x0000002dff2d723e */ /* 0x000fe200000000ff */
[----:B------:R-:W-:Y:S01]  /*36b0*/  @P5 STG.E.U16 desc[UR38][R4.64+0x10], R44 ;  /* 0x0000102c04005986 */ /* 0x000fe2000c101526 */
[C---:B------:R-:W-:Y:S01]  /*36c0*/  ISETP.GT.AND P0, PT, R3.reuse, 0x8, P0 ;  /* 0x000000080300780c */ /* 0x040fe20000704270 */
[-C--:B------:R-:W-:Y:S01]  /*36d0*/  FMUL R38, R38, R19.reuse ;  /* 0x0000001326267220 */ /* 0x080fe20000400000 */
[----:B------:R-:W-:Y:S01]  /*36e0*/  ISETP.GT.AND P5, PT, R3, RZ, P3 ;  /* 0x000000ff0300720c */ /* 0x000fe20001fa4270 */
[----:B------:R-:W-:Y:S01]  /*36f0*/  @P4 STG.E.U16 desc[UR38][R4.64+0x12], R45 ;  /* 0x0000122d04004986 */ /* 0x000fe2000c101526 */
[----:B------:R-:W-:Y:S01]  /*3700*/  ISETP.GT.AND P1, PT, R8, 0x11, PT ;  /* 0x000000110800780c */ /* 0x000fe20003f24270 */
[-C--:B------:R-:W-:Y:S01]  /*3710*/  FMUL R39, R39, R19.reuse ;  /* 0x0000001327277220 */ /* 0x080fe20000400000 */
[----:B------:R-:W-:Y:S01]  /*3720*/  F2FP.F16.F32.PACK_AB R46, RZ, R46 ;  /* 0x0000002eff2e723e */ /* 0x000fe200000000ff */
[-C--:B------:R-:W-:Y:S01]  /*3730*/  FMUL R24, R24, R19.reuse ;  /* 0x0000001318187220 */ /* 0x080fe20000400000 */
[----:B------:R-:W-:Y:S01]  /*3740*/  ISETP.GT.AND P4, PT, R3, RZ, P1 ;  /* 0x000000ff0300720c */ /* 0x000fe20000f84270 */
[----:B------:R-:W-:Y:S01]  /*3750*/  FMUL R25, R25, R19 ;  /* 0x0000001319197220 */ /* 0x000fe20000400000 */
[----:B------:R-:W-:Y:S01]  /*3760*/  F2FP.F16.F32.PACK_AB R47, RZ, R47 ;  /* 0x0000002fff2f723e */ /* 0x000fe200000000ff */
[----:B------:R-:W-:Y:S01]  /*3770*/  @P2 STG.E.U16 desc[UR38][R6.64+0x10], R46 ;  /* 0x0000102e06002986 */ /* 0x000fe2000c101526 */
[----:B------:R-:W-:Y:S01]  /*3780*/  F2FP.F16.F32.PACK_AB R32, RZ, R32 ;  /* 0x00000020ff20723e */ /* 0x000fe200000000ff */
[----:B------:R-:W-:Y:S01]  /*3790*/  FMUL R26, R26, R19 ;  /* 0x000000131a1a7220 */ /* 0x000fe20000400000 */
[----:B------:R-:W-:Y:S01]  /*37a0*/  F2FP.F16.F32.PACK_AB R33, RZ, R33 ;  /* 0x00000021ff21723e */ /* 0x000fe200000000ff */
[----:B------:R-:W-:Y:S01]  /*37b0*/  @P0 STG.E.U16 desc[UR38][R6.64+0x12], R47 ;  /* 0x0000122f06000986 */ /* 0x000fe2000c101526 */
[----:B------:R-:W-:Y:S01]  /*37c0*/  ISETP.GT.AND P0, PT, R3, 0x8, P3 ;  /* 0x000000080300780c */ /* 0x000fe20001f04270 */
[-C--:B------:R-:W-:Y:S01]  /*37d0*/  FMUL R27, R27, R19.reuse ;  /* 0x000000131b1b7220 */ /* 0x080fe20000400000 */
[----:B------:R-:W-:Y:S01]  /*37e0*/  F2FP.F16.F32.PACK_AB R34, RZ, R34 ;  /* 0x00000022ff22723e */ /* 0x000fe200000000ff */
[----:B------:R-:W-:Y:S01]  /*37f0*/  @P5 STG.E.U16 desc[UR38][R4.64+0x20], R32 ;  /* 0x0000202004005986 */ /* 0x000fe2000c101526 */
[----:B------:R-:W-:Y:S01]  /*3800*/  ISETP.GT.AND P5, PT, R3, 0x8, P1 ;  /* 0x000000080300780c */ /* 0x000fe20000fa4270 */
[-C--:B------:R-:W-:Y:S01]  /*3810*/  FMUL R28, R28, R19.reuse ;  /* 0x000000131c1c7220 */ /* 0x080fe20000400000 */
[C---:B------:R-:W-:Y:S01]  /*3820*/  ISETP.GT.AND P1, PT, R8.reuse, 0x19, PT ;  /* 0x000000190800780c */ /* 0x040fe20003f24270 */
[----:B------:R-:W-:Y:S01]  /*3830*/  @P4 STG.E.U16 desc[UR38][R4.64+0x22], R33 ;  /* 0x0000222104004986 */ /* 0x000fe2000c101526 */
[----:B------:R-:W-:Y:S01]  /*3840*/  ISETP.GT.AND P4, PT, R8, 0x18, PT ;  /* 0x000000180800780c */ /* 0x000fe20003f84270 */
[----:B------:R-:W-:Y:S01]  /*3850*/  FMUL R29, R29, R19 ;  /* 0x000000131d1d7220 */ /* 0x000fe20000400000 */
[----:B------:R-:W-:Y:S01]  /*3860*/  F2FP.F16.F32.PACK_AB R35, RZ, R35 ;  /* 0x00000023ff23723e */ /* 0x000fe200000000ff */
[-C--:B------:R-:W-:Y:S01]  /*3870*/  FMUL R30, R30, R19.reuse ;  /* 0x000000131e1e7220 */ /* 0x080fe20000400000 */
[C---:B------:R-:W-:Y:S01]  /*3880*/  ISETP.GT.AND P2, PT, R3.reuse, RZ, P4 ;  /* 0x000000ff0300720c */ /* 0x040fe20002744270 */
[----:B------:R-:W-:Y:S01]  /*3890*/  @P0 STG.E.U16 desc[UR38][R6.64+0x20], R34 ;  /* 0x0000202206000986 */ /* 0x000fe2000c101526 */
[----:B------:R-:W-:Y:S01]  /*38a0*/  ISETP.GT.AND P3, PT, R3, RZ, P1 ;  /* 0x000000ff0300720c */ /* 0x000fe20000f64270 */
[----:B------:R-:W-:Y:S01]  /*38b0*/  FMUL R31, R31, R19 ;  /* 0x000000131f1f7220 */ /* 0x000fe20000400000 */
[C---:B------:R-:W-:Y:S01]  /*38c0*/  ISETP.GT.AND P4, PT, R3.reuse, 0x8, P4 ;  /* 0x000000080300780c */ /* 0x040fe20002784270 */
[----:B------:R-:W-:Y:S01]  /*38d0*/  @P5 STG.E.U16 desc[UR38][R6.64+0x22], R35 ;  /* 0x0000222306005986 */ /* 0x000fe2000c101526 */
[----:B------:R-:W-:-:S02]  /*38e0*/  ISETP.GT.AND P5, PT, R3, 0x8, P1 ;  /* 0x000000080300780c */ /* 0x000fc40000fa4270 */
[----:B------:R-:W-:Y:S02]  /*38f0*/  F2FP.F16.F32.PACK_AB R36, RZ, R36 ;  /* 0x00000024ff24723e */ /* 0x000fe400000000ff */
[----:B------:R-:W-:Y:S02]  /*3900*/  F2FP.F16.F32.PACK_AB R37, RZ, R37 ;  /* 0x00000025ff25723e */ /* 0x000fe400000000ff */
[----:B------:R-:W-:Y:S01]  /*3910*/  F2FP.F16.F32.PACK_AB R38, RZ, R38 ;  /* 0x00000026ff26723e */ /* 0x000fe200000000ff */
[----:B------:R-:W-:Y:S01]  /*3920*/  @P2 STG.E.U16 desc[UR38][R4.64+0x30], R36 ;  /* 0x0000302404002986 */ /* 0x000fe2000c101526 */
[----:B------:R-:W-:Y:S02]  /*3930*/  F2FP.F16.F32.PACK_AB R39, RZ, R39 ;  /* 0x00000027ff27723e */ /* 0x000fe400000000ff */
[C---:B------:R-:W-:Y:S01]  /*3940*/  ISETP.GT.AND P2, PT, R8.reuse, 0x21, PT ;  /* 0x000000210800780c */ /* 0x040fe20003f44270 */
[----:B------:R-:W-:Y:S01]  /*3950*/  @P3 STG.E.U16 desc[UR38][R4.64+0x32], R37 ;  /* 0x0000322504003986 */ /* 0x000fe2000c101526 */
[----:B------:R-:W-:-:S02]  /*3960*/  ISETP.GT.AND P3, PT, R8, 0x20, PT ;  /* 0x000000200800780c */ /* 0x000fc40003f64270 */
[----:B------:R-:W-:Y:S01]  /*3970*/  F2FP.F16.F32.PACK_AB R24, RZ, R24 ;  /* 0x00000018ff18723e */ /* 0x000fe200000000ff */
[----:B------:R-:W-:Y:S01]  /*3980*/  @P4 STG.E.U16 desc[UR38][R6.64+0x30], R38 ;  /* 0x0000302606004986 */ /* 0x000fe2000c101526 */
[C---:B------:R-:W-:Y:S02]  /*3990*/  ISETP.GT.AND P4, PT, R3.reuse, RZ, P2 ;  /* 0x000000ff0300720c */ /* 0x040fe40001784270 */
[----:B------:R-:W-:Y:S01]  /*39a0*/  F2FP.F16.F32.PACK_AB R25, RZ, R25 ;  /* 0x00000019ff19723e */ /* 0x000fe200000000ff */
[----:B------:R-:W-:Y:S01]  /*39b0*/  @P5 STG.E.U16 desc[UR38][R6.64+0x32], R39 ;  /* 0x0000322706005986 */ /* 0x000fe2000c101526 */
[----:B------:R-:W-:Y:S02]  /*39c0*/  ISETP.GT.AND P5, PT, R3, RZ, P3 ;  /* 0x000000ff0300720c */ /* 0x000fe40001fa4270 */
[C---:B------:R-:W-:Y:S02]  /*39d0*/  ISETP.GT.AND P1, PT, R8.reuse, 0x28, PT ;  /* 0x000000280800780c */ /* 0x040fe40003f24270 */
[----:B------:R-:W-:-:S02]  /*39e0*/  ISETP.GT.AND P0, PT, R8, 0x29, PT ;  /* 0x000000290800780c */ /* 0x000fc40003f04270 */
[C---:B------:R-:W-:Y:S02]  /*39f0*/  ISETP.GT.AND P3, PT, R3.reuse, 0x8, P3 ;  /* 0x000000080300780c */ /* 0x040fe40001f64270 */
[C---:B------:R-:W-:Y:S02]  /*3a00*/  ISETP.GT.AND P2, PT, R3.reuse, 0x8, P2 ;  /* 0x000000080300780c */ /* 0x040fe40001744270 */
[----:B------:R-:W-:Y:S02]  /*3a10*/  F2FP.F16.F32.PACK_AB R26, RZ, R26 ;  /* 0x0000001aff1a723e */ /* 0x000fe400000000ff */
[----:B------:R-:W-:Y:S01]  /*3a20*/  F2FP.F16.F32.PACK_AB R27, RZ, R27 ;  /* 0x0000001bff1b723e */ /* 0x000fe200000000ff */
[----:B------:R-:W-:Y:S01]  /*3a30*/  @P5 STG.E.U16 desc[UR38][R4.64+0x40], R24 ;  /* 0x0000401804005986 */ /* 0x000fe2000c101526 */
[C---:B------:R-:W-:Y:S02]  /*3a40*/  ISETP.GT.AND P5, PT, R3.reuse, RZ, P0 ;  /* 0x000000ff0300720c */ /* 0x040fe400007a4270 */
[C---:B------:R-:W-:Y:S01]  /*3a50*/  ISETP.GT.AND P0, PT, R3.reuse, 0x8, P0 ;  /* 0x000000080300780c */ /* 0x040fe20000704270 */
[----:B------:R-:W-:Y:S01]  /*3a60*/  @P4 STG.E.U16 desc[UR38][R4.64+0x42], R25 ;  /* 0x0000421904004986 */ /* 0x000fe2000c101526 */
[----:B------:R-:W-:-:S02]  /*3a70*/  ISETP.GT.AND P4, PT, R3, RZ, P1 ;  /* 0x000000ff0300720c */ /* 0x000fc40000f84270 */
[----:B------:R-:W-:Y:S01]  /*3a80*/  ISETP.GT.AND P1, PT, R3, 0x8, P1 ;  /* 0x000000080300780c */ /* 0x000fe20000f24270 */
[----:B------:R-:W-:Y:S01]  /*3a90*/  @P3 STG.E.U16 desc[UR38][R6.64+0x40], R26 ;  /* 0x0000401a06003986 */ /* 0x000fe2000c101526 */
[----:B------:R-:W-:Y:S02]  /*3aa0*/  F2FP.F16.F32.PACK_AB R28, RZ, R28 ;  /* 0x0000001cff1c723e */ /* 0x000fe400000000ff */
[----:B------:R-:W-:Y:S01]  /*3ab0*/  F2FP.F16.F32.PACK_AB R29, RZ, R29 ;  /* 0x0000001dff1d723e */ /* 0x000fe200000000ff */
[----:B------:R-:W-:Y:S01]  /*3ac0*/  @P2 STG.E.U16 desc[UR38][R6.64+0x42], R27 ;  /* 0x0000421b06002986 */ /* 0x000fe2000c101526 */
[----:B------:R-:W-:Y:S02]  /*3ad0*/  F2FP.F16.F32.PACK_AB R30, RZ, R30 ;  /* 0x0000001eff1e723e */ /* 0x000fe400000000ff */
[----:B------:R-:W-:-:S03]  /*3ae0*/  F2FP.F16.F32.PACK_AB R31, RZ, R31 ;  /* 0x0000001fff1f723e */ /* 0x000fc600000000ff */
[----:B------:R-:W-:Y:S04]  /*3af0*/  @P4 STG.E.U16 desc[UR38][R4.64+0x50], R28 ;  /* 0x0000501c04004986 */ /* 0x000fe8000c101526 */
[----:B------:R0:W-:Y:S02]  /*3b00*/  @P5 STG.E.U16 desc[UR38][R4.64+0x52], R29 ;  /* 0x0000521d04005986 */ /* 0x0001e4000c101526 */
[----:B0-----:R-:W-:Y:S02]  /*3b10*/  @P1 IMAD.MOV.U32 R4, RZ, RZ, R6 ;  /* 0x000000ffff041224 */ /* 0x001fe400078e0006 */
[----:B------:R-:W-:-:S05]  /*3b20*/  @P1 IMAD.MOV.U32 R5, RZ, RZ, R7 ;  /* 0x000000ffff051224 */ /* 0x000fca00078e0007 */
[----:B------:R0:W-:Y:S04]  /*3b30*/  @P1 STG.E.U16 desc[UR38][R4.64+0x50], R30 ;  /* 0x0000501e04001986 */ /* 0x0001e8000c101526 */
[----:B------:R0:W-:Y:S02]  /*3b40*/  @P0 STG.E.U16 desc[UR38][R6.64+0x52], R31 ;  /* 0x0000521f06000986 */ /* 0x0001e4000c101526 */
.L_x_75:
[----:B------:R-:W-:Y:S05]  /*3b50*/  BSYNC B0 ;  /* 0x0000000000007941 */ /* 0x000fea0003800000 */
.L_x_29:
[----:B------:R-:W-:Y:S01]  /*3b60*/  IADD3 R16, P0, R16, UR36, RZ ;  /* 0x0000002410107c10 */ /* 0x000fe2000ff1e0ff */
[----:B------:R-:W-:Y:S01]  /*3b70*/  ULDC.64 UR4, c[0x0][0x650] ;  /* 0x0001940000047ab9 */ /* 0x000fe20000000a00 */
[----:B------:R-:W-:Y:S01]  /*3b80*/  PRMT R3, RZ, 0x7610, R3 ;  /* 0x00007610ff037816 */ /* 0x000fe20000000003 */
[----:B------:R-:W-:Y:S01]  /*3b90*/  IMAD.MOV.U32 R58, RZ, RZ, -0x1 ;  /* 0xffffffffff3a7424 */ /* 0x000fe200078e00ff */
[----:B------:R-:W-:Y:S01]  /*3ba0*/  IADD3.X R17, R17, UR42, RZ, P0, !PT ;  /* 0x0000002a11117c10 */ /* 0x000fe200087fe4ff */
[----:B------:R-:W-:Y:S01]  /*3bb0*/  IMAD.MOV.U32 R59, RZ, RZ, -0x1 ;  /* 0xffffffffff3b7424 */ /* 0x000fe200078e00ff */
[----:B------:R-:W-:-:S04]  /*3bc0*/  ISETP.GE.U32.AND P0, PT, R16, UR4, PT ;  /* 0x0000000410007c0c */ /* 0x000fc8000bf06070 */
[----:B------:R-:W-:-:S13]  /*3bd0*/  ISETP.GE.U32.AND.EX P0, PT, R17, UR5, PT, P0 ;  /* 0x0000000511007c0c */ /* 0x000fda000bf06100 */
[----:B------:R-:W-:Y:S05]  /*3be0*/  @P0 BRA `(.L_x_76) ;  /* 0x00000004004c0947 */ /* 0x000fea0003800000 */
[----:B-1234-:R-:W1:Y:S01]  /*3bf0*/  LDC.64 R10, c[0x0][0x628] ;  /* 0x00018a00ff0a7b82 */ /* 0x01ee620000000a00 */
[----:B0-----:R-:W0:Y:S01]  /*3c00*/  S2R R12, SR_CTAID.X ;  /* 0x00000000000c7919 */ /* 0x001e220000002500 */
[----:B------:R-:W-:Y:S02]  /*3c10*/  IMAD.MOV.U32 R8, RZ, RZ, R16 ;  /* 0x000000ffff087224 */ /* 0x000fe400078e0010 */
[----:B------:R-:W-:Y:S01]  /*3c20*/  IMAD.MOV.U32 R9, RZ, RZ, R17 ;  /* 0x000000ffff097224 */ /* 0x000fe200078e0011 */
[----:B------:R-:W2:Y:S03]  /*3c30*/  S2R R20, SR_CTAID.Y ;  /* 0x0000000000147919 */ /* 0x000ea60000002600 */
[----:B------:R-:W3:Y:S08]  /*3c40*/  LDC R0, c[0x0][0x630] ;  /* 0x00018c00ff007b82 */ /* 0x000ef00000000800 */
[----:B------:R-:W4:Y:S01]  /*3c50*/  LDC.64 R14, c[0x0][0x620] ;  /* 0x00018800ff0e7b82 */ /* 0x000f220000000a00 */
[----:B-1----:R-:W-:-:S04]  /*3c60*/  ISETP.NE.U32.AND P0, PT, R10, RZ, PT ;  /* 0x000000ff0a00720c */ /* 0x002fc80003f05070 */
[----:B------:R-:W-:-:S13]  /*3c70*/  ISETP.NE.AND.EX P0, PT, R11, RZ, PT, P0 ;  /* 0x000000ff0b00720c */ /* 0x000fda0003f05300 */
[----:B0-234-:R-:W-:Y:S05]  /*3c80*/  @!P0 BRA `(.L_x_77) ;  /* 0x0000000000288947 */ /* 0x01dfea0003800000 */
        /* <DEDUP_REMOVED lines=10> */
.L_x_77:
[-CC-:B------:R-:W-:Y:S01]  /*3d30*/  SHF.R.U64 R59, R8, R0.reuse, R9.reuse ;  /* 0x00000000083b7219 */ /* 0x180fe20000001209 */
[----:B------:R-:W0:Y:S01]  /*3d40*/  LDC.64 R26, c[0x0][0x640] ;  /* 0x00019000ff1a7b82 */ /* 0x000e220000000a00 */
[----:B------:R-:W-:Y:S01]  /*3d50*/  SHF.R.U32.HI R0, RZ, R0, R9 ;  /* 0x00000000ff007219 */ /* 0x000fe20000011609 */
[----:B------:R-:W-:Y:S01]  /*3d60*/  ULDC UR4, c[0x0][0x150] ;  /* 0x0000540000047ab9 */ /* 0x000fe20000000800 */
[----:B------:R-:W-:Y:S02]  /*3d70*/  IADD3 R3, P0, RZ, -R59, RZ ;  /* 0x8000003bff037210 */ /* 0x000fe40007f1e0ff */
[----:B------:R-:W-:-:S03]  /*3d80*/  I2FP.F32.U32 R7, R12 ;  /* 0x0000000c00077245 */ /* 0x000fc60000201000 */
[----:B------:R-:W1:Y:S01]  /*3d90*/  LDC R6, c[0x0][0x618] ;  /* 0x00018600ff067b82 */ /* 0x000e620000000800 */
[----:B------:R-:W-:Y:S02]  /*3da0*/  IMAD.X R5, RZ, RZ, ~R0, P0 ;  /* 0x000000ffff057224 */ /* 0x000fe400000e0e00 */
[----:B------:R-:W-:Y:S01]  /*3db0*/  FMUL R7, R7, UR4 ;  /* 0x0000000407077c20 */ /* 0x000fe20008400000 */
[----:B------:R-:W-:Y:S01]  /*3dc0*/  ULDC UR4, c[0x0][0x154] ;  /* 0x0000550000047ab9 */ /* 0x000fe20000000800 */
[-C--:B------:R-:W-:Y:S02]  /*3dd0*/  IMAD R0, R5, R14.reuse, RZ ;  /* 0x0000000e05007224 */ /* 0x080fe400078e02ff */
[C---:B------:R-:W-:Y:S01]  /*3de0*/  IMAD.WIDE.U32 R4, R3.reuse, R14, R16 ;  /* 0x0000000e03047225 */ /* 0x040fe200078e0010 */
[----:B------:R-:W2:Y:S01]  /*3df0*/  LDC R8, c[0x0][0x608] ;  /* 0x00018200ff087b82 */ /* 0x000ea20000000800 */
[----:B------:R-:W3:Y:S02]  /*3e00*/  F2I.U32.TRUNC.NTZ R7, R7 ;  /* 0x0000000700077305 */ /* 0x000ee4000020f000 */
[----:B------:R-:W-:Y:S01]  /*3e10*/  IMAD R3, R3, R15, R0 ;  /* 0x0000000f03037224 */ /* 0x000fe200078e0200 */
[----:B------:R-:W-:-:S03]  /*3e20*/  I2FP.F32.U32 R0, R20 ;  /* 0x0000001400007245 */ /* 0x000fc60000201000 */
[----:B------:R-:W-:Y:S01]  /*3e30*/  IMAD.IADD R3, R5, 0x1, R3 ;  /* 0x0000000105037824 */ /* 0x000fe200078e0203 */
[----:B------:R-:W4:Y:S01]  /*3e40*/  LDC R11, c[0x0][0x658] ;  /* 0x00019600ff0b7b82 */ /* 0x000f220000000800 */
[----:B0-----:R-:W-:-:S04]  /*3e50*/  ISETP.NE.U32.AND P0, PT, R26, RZ, PT ;  /* 0x000000ff1a00720c */ /* 0x001fc80003f05070 */
[----:B------:R-:W-:-:S03]  /*3e60*/  ISETP.NE.AND.EX P0, PT, R27, RZ, PT, P0 ;  /* 0x000000ff1b00720c */ /* 0x000fc60003f05300 */
[----:B------:R-:W0:Y:S01]  /*3e70*/  LDC R9, c[0x0][0x144] ;  /* 0x00005100ff097b82 */ /* 0x000e220000000800 */
[-C--:B-1----:R-:W-:Y:S01]  /*3e80*/  SHF.R.U64 R10, R4, R6.reuse, R3 ;  /* 0x00000006040a7219 */ /* 0x082fe20000001203 */
[----:B---3--:R-:W-:Y:S01]  /*3e90*/  IMAD.MOV R7, RZ, RZ, -R7 ;  /* 0x000000ffff077224 */ /* 0x008fe200078e0a07 */
[----:B------:R-:W-:Y:S01]  /*3ea0*/  SHF.R.U32.HI R3, RZ, R6, R3 ;  /* 0x00000006ff037219 */ /* 0x000fe20000011603 */
[----:B------:R-:W-:-:S04]  /*3eb0*/  FMUL R6, R0, UR4 ;  /* 0x0000000400067c20 */ /* 0x000fc80008400000 */
[----:B------:R-:W1:Y:S01]  /*3ec0*/  LDC R21, c[0x0][0x148] ;  /* 0x00005200ff157b82 */ /* 0x000e620000000800 */
[----:B------:R3:W0:Y:S01]  /*3ed0*/  F2I.U32.TRUNC.NTZ R14, R6 ;  /* 0x00000006000e7305 */ /* 0x000622000020f000 */
[-CC-:B--2---:R-:W-:Y:S02]  /*3ee0*/  SHF.R.U64 R13, R10, R8.reuse, R3.reuse ;  /* 0x000000080a0d7219 */ /* 0x184fe40000001203 */
[----:B------:R-:W-:-:S04]  /*3ef0*/  SHF.R.U32.HI R0, RZ, R8, R3 ;  /* 0x00000008ff007219 */ /* 0x000fc80000011603 */
[----:B------:R-:W2:Y:S01]  /*3f00*/  LDC R24, c[0x0][0x648] ;  /* 0x00019200ff187b82 */ /* 0x000ea20000000800 */
[-CC-:B----4-:R-:W-:Y:S02]  /*3f10*/  SHF.R.U64 R15, R13, R11.reuse, R0.reuse ;  /* 0x0000000b0d0f7219 */ /* 0x190fe40000001200 */
[----:B------:R-:W-:-:S03]  /*3f20*/  SHF.R.U32.HI R5, RZ, R11, R0 ;  /* 0x0000000bff057219 */ /* 0x000fc60000011600 */
[----:B------:R-:W-:Y:S02]  /*3f30*/  IMAD.MOV.U32 R4, RZ, RZ, R15 ;  /* 0x000000ffff047224 */ /* 0x000fe400078e000f */
[----:B------:R-:W4:Y:S01]  /*3f40*/  LDC R28, c[0x0][0x638] ;  /* 0x00018e00ff1c7b82 */ /* 0x000f220000000800 */
[----:B0-----:R-:W-:-:S07]  /*3f50*/  IMAD R25, R9, R7, R12 ;  /* 0x0000000709197224 */ /* 0x001fce00078e020c */
[----:B------:R-:W0:Y:S08]  /*3f60*/  LDC R29, c[0x0][0x610] ;  /* 0x00018400ff1d7b82 */ /* 0x000e300000000800 */
[----:B------:R-:W0:Y:S01]  /*3f70*/  LDC R30, c[0x0][0x600] ;  /* 0x00018000ff1e7b82 */ /* 0x000e220000000800 */
[----:B-123--:R-:W-:Y:S05]  /*3f80*/  @!P0 BRA `(.L_x_78) ;  /* 0x0000000000288947 */ /* 0x00efea0003800000 */
        /* <DEDUP_REMOVED lines=10> */
.L_x_78:
[----:B------:R-:W-:Y:S01]  /*4030*/  ISETP.NE.AND P0, PT, R2, 0x1, PT ;  /* 0x000000010200780c */ /* 0x000fe20003f05270 */
[----:B------:R-:W-:Y:S01]  /*4040*/  IMAD.MOV R14, RZ, RZ, -R14 ;  /* 0x000000ffff0e7224 */ /* 0x000fe200078e0a0e */
[----:B------:R-:W-:Y:S02]  /*4050*/  SHF.R.U64 R0, R4, R24, R5 ;  /* 0x0000001804007219 */ /* 0x000fe40000001205 */
[----:B------:R-:W-:Y:S02]  /*4060*/  LOP3.LUT R3, R13, R56, RZ, 0xc0, !PT ;  /* 0x000000380d037212 */ /* 0x000fe400078ec0ff */
[----:B------:R-:W-:Y:S01]  /*4070*/  LOP3.LUT R10, R10, R55, RZ, 0xc0, !PT ;  /* 0x000000370a0a7212 */ /* 0x000fe200078ec0ff */
[----:B------:R-:W-:Y:S02]  /*4080*/  IMAD.MOV R4, RZ, RZ, -R0 ;  /* 0x000000ffff047224 */ /* 0x000fe400078e0a00 */
[----:B------:R-:W-:Y:S02]  /*4090*/  IMAD R0, R52, R0, R3 ;  /* 0x0000000034007224 */ /* 0x000fe400078e0203 */
[----:B----4-:R-:W-:-:S02]  /*40a0*/  IMAD R3, R4, R28, R15 ;  /* 0x0000001c04037224 */ /* 0x010fc400078e020f */
[----:B------:R-:W-:Y:S02]  /*40b0*/  @P0 IMAD R25, R21, R14, R20 ;  /* 0x0000000e15190224 */ /* 0x000fe400078e0214 */
[----:B0-----:R-:W-:Y:S02]  /*40c0*/  IMAD R5, R3, R30, R10 ;  /* 0x0000001e03057224 */ /* 0x001fe400078e020a */
[----:B------:R-:W-:Y:S02]  /*40d0*/  IMAD R0, R0, R29, R25 ;  /* 0x0000001d00007224 */ /* 0x000fe400078e0219 */
[----:B------:R-:W-:-:S03]  /*40e0*/  IMAD.MOV.U32 R4, RZ, RZ, 0x1 ;  /* 0x00000001ff047424 */ /* 0x000fc600078e00ff */
[----:B------:R-:W-:Y:S02]  /*40f0*/  SEL R58, R5, R0, !P0 ;  /* 0x00000000053a7207 */ /* 0x000fe40004000000 */
[----:B------:R-:W-:Y:S02]  /*4100*/  PRMT R3, R4, 0x7610, R3 ;  /* 0x0000761004037816 */ /* 0x000fe40000000003 */
[----:B------:R-:W-:-:S07]  /*4110*/  SEL R0, R0, R5, !P0 ;  /* 0x0000000500007207 */ /* 0x000fce0004000000 */
.L_x_76:
[----:B------:R-:W-:Y:S01]  /*4120*/  LOP3.LUT P0, RZ, R3, 0xff, RZ, 0xc0, !PT ;  /* 0x000000ff03ff7812 */ /* 0x000fe2000780c0ff */
[----:B------:R-:W-:Y:S01]  /*4130*/  UIMAD.WIDE.U32 UR4, UR41, -0x3831f383, URZ ;  /* 0xc7ce0c7d290478a5 */ /* 0x000fe2000f8e003f */
[----:B------:R-:W-:-:S03]  /*4140*/  IMAD.MOV.U32 R61, RZ, RZ, R0 ;  /* 0x000000ffff3d7224 */ /* 0x000fc600078e0000 */
[----:B------:R-:W-:-:S04]  /*4150*/  USHF.R.U32.HI UR4, URZ, 0x5, UR5 ;  /* 0x000000053f047899 */ /* 0x000fc80008011605 */
[----:B------:R-:W-:-:S04]  /*4160*/  UIMAD UR41, UR4, -0x29, UR41 ;  /* 0xffffffd7042978a4 */ /* 0x000fc8000f8e0229 */
[----:B------:R-:W-:Y:S08]  /*4170*/  @P0 BRA `(.L_x_79) ;  /* 0xffffffd400440947 */ /* 0x000ff0000383ffff */
[----:B------:R-:W-:Y:S05]  /*4180*/  EXIT ;  /* 0x000000000000794d */ /* 0x000fea0003800000 */
.L_x_4:
        /* <DEDUP_REMOVED lines=26> */
.L_x_81:
[--C-:B------:R-:W-:Y:S01]  /*4330*/  SHF.R.U64 R14, R12, R20, R13.reuse ;  /* 0x000000140c0e7219 */ /* 0x100fe2000000120d */
[----:B------:R-:W0:Y:S01]  /*4340*/  LDC R24, c[0x0][0x618] ;  /* 0x00018600ff187b82 */ /* 0x000e220000000800 */
[----:B------:R-:W-:Y:S01]  /*4350*/  I2FP.F32.U32 R8, R6 ;  /* 0x0000000600087245 */ /* 0x000fe20000201000 */
[----:B------:R-:W-:Y:S01]  /*4360*/  ULDC UR4, c[0x0][0x150] ;  /* 0x0000540000047ab9 */ /* 0x000fe20000000800 */
[----:B------:R-:W-:Y:S02]  /*4370*/  SHF.R.U32.HI R7, RZ, R20, R13 ;  /* 0x00000014ff077219 */ /* 0x000fe4000001160d */
[----:B------:R-:W-:Y:S01]  /*4380*/  IADD3 R11, P0, RZ, -R14, RZ ;  /* 0x8000000eff0b7210 */ /* 0x000fe20007f1e0ff */
[----:B------:R-:W-:Y:S01]  /*4390*/  FMUL R13, R8, UR4 ;  /* 0x00000004080d7c20 */ /* 0x000fe20008400000 */
[----:B------:R-:W-:Y:S01]  /*43a0*/  ULDC UR4, c[0x0][0x154] ;  /* 0x0000550000047ab9 */ /* 0x000fe20000000800 */
[----:B------:R-:W1:Y:S02]  /*43b0*/  LDC.64 R26, c[0x0][0x640] ;  /* 0x00019000ff1a7b82 */ /* 0x000e640000000a00 */
[----:B------:R-:W-:-:S02]  /*43c0*/  IMAD.X R7, RZ, RZ, ~R7, P0 ;  /* 0x000000ffff077224 */ /* 0x000fc400000e0e07 */
[----:B------:R-:W2:Y:S01]  /*43d0*/  F2I.U32.TRUNC.NTZ R13, R13 ;  /* 0x0000000d000d7305 */ /* 0x000ea2000020f000 */
[----:B------:R-:W-:-:S03]  /*43e0*/  IMAD.WIDE.U32 R8, R11, R22, R16 ;  /* 0x000000160b087225 */ /* 0x000fc600078e0010 */
[----:B------:R-:W3:Y:S01]  /*43f0*/  LDC R15, c[0x0][0x144] ;  /* 0x00005100ff0f7b82 */ /* 0x000ee20000000800 */
[----:B------:R-:W-:-:S04]  /*4400*/  IMAD R10, R7, R22, RZ ;  /* 0x00000016070a7224 */ /* 0x000fc800078e02ff */
[----:B------:R-:W-:Y:S02]  /*4410*/  IMAD R7, R11, R23, R10 ;  /* 0x000000170b077224 */ /* 0x000fe400078e020a */
[----:B------:R-:W-:Y:S01]  /*4420*/  IMAD.MOV.U32 R10, RZ, RZ, -0x1 ;  /* 0xffffffffff0a7424 */ /* 0x000fe200078e00ff */
[----:B------:R-:W4:Y:S01]  /*4430*/  LDC R20, c[0x0][0x608] ;  /* 0x00018200ff147b82 */ /* 0x000f220000000800 */
[----:B------:R-:W-:Y:S01]  /*4440*/  IMAD.IADD R7, R9, 0x1, R7 ;  /* 0x0000000109077824 */ /* 0x000fe200078e0207 */
[----:B------:R-:W-:-:S04]  /*4450*/  I2FP.F32.U32 R9, R5 ;  /* 0x0000000500097245 */ /* 0x000fc80000201000 */
[-C--:B0-----:R-:W-:Y:S01]  /*4460*/  SHF.R.U64 R12, R8, R24.reuse, R7 ;  /* 0x00000018080c7219 */ /* 0x081fe20000001207 */
[----:B--2---:R-:W-:Y:S01]  /*4470*/  IMAD.MOV R8, RZ, RZ, -R13 ;  /* 0x000000ffff087224 */ /* 0x004fe200078e0a0d */
[----:B------:R-:W0:Y:S01]  /*4480*/  LDC R11, c[0x0][0x658] ;  /* 0x00019600ff0b7b82 */ /* 0x000e220000000800 */
[----:B-1----:R-:W-:Y:S01]  /*4490*/  ISETP.NE.U32.AND P0, PT, R26, RZ, PT ;  /* 0x000000ff1a00720c */ /* 0x002fe20003f05070 */
[----:B------:R-:W-:Y:S01]  /*44a0*/  FMUL R9, R9, UR4 ;  /* 0x0000000409097c20 */ /* 0x000fe20008400000 */
[----:B------:R-:W-:Y:S02]  /*44b0*/  SHF.R.U32.HI R7, RZ, R24, R7 ;  /* 0x00000018ff077219 */ /* 0x000fe40000011607 */
[----:B------:R-:W-:-:S03]  /*44c0*/  ISETP.NE.AND.EX P0, PT, R27, RZ, PT, P0 ;  /* 0x000000ff1b00720c */ /* 0x000fc60003f05300 */
[----:B------:R-:W1:Y:S01]  /*44d0*/  LDC R22, c[0x0][0x148] ;  /* 0x00005200ff167b82 */ /* 0x000e620000000800 */
[----:B---3--:R-:W-:Y:S02]  /*44e0*/  IMAD R23, R15, R8, R6 ;  /* 0x000000080f177224 */ /* 0x008fe400078e0206 */
[----:B------:R-:W-:-:S05]  /*44f0*/  IMAD.MOV.U32 R8, RZ, RZ, 0x1 ;  /* 0x00000001ff087424 */ /* 0x000fca00078e00ff */
[----:B------:R-:W2:Y:S01]  /*4500*/  LDC R21, c[0x0][0x600] ;  /* 0x00018000ff157b82 */ /* 0x000ea20000000800 */
[-CC-:B----4-:R-:W-:Y:S02]  /*4510*/  SHF.R.U64 R15, R12, R20.reuse, R7.reuse ;  /* 0x000000140c0f7219 */ /* 0x190fe40000001207 */
[----:B------:R-:W-:Y:S02]  /*4520*/  SHF.R.U32.HI R6, RZ, R20, R7 ;  /* 0x00000014ff067219 */ /* 0x000fe40000011607 */
[----:B------:R3:W4:Y:S03]  /*4530*/  F2I.U32.TRUNC.NTZ R20, R9 ;  /* 0x0000000900147305 */ /* 0x000726000020f000 */
[----:B------:R-:W1:Y:S01]  /*4540*/  LDC R25, c[0x0][0x648] ;  /* 0x00019200ff197b82 */ /* 0x000e620000000800 */
[-C--:B0-----:R-:W-:Y:S02]  /*4550*/  SHF.R.U64 R19, R15, R11.reuse, R6 ;  /* 0x0000000b0f137219 */ /* 0x081fe40000001206 */
[----:B------:R-:W-:-:S02]  /*4560*/  SHF.L.U32 R10, R10, R11, RZ ;  /* 0x0000000b0a0a7219 */ /* 0x000fc400000006ff */
[-C--:B------:R-:W-:Y:S01]  /*4570*/  SHF.R.U32.HI R7, RZ, R11.reuse, R6 ;  /* 0x0000000bff077219 */ /* 0x080fe20000011606 */
[----:B------:R-:W-:Y:S01]  /*4580*/  IMAD.MOV.U32 R6, RZ, RZ, R19 ;  /* 0x000000ffff067224 */ /* 0x000fe200078e0013 */
[----:B------:R-:W-:Y:S01]  /*4590*/  SHF.L.U32 R24, R8, R11, RZ ;  /* 0x0000000b08187219 */ /* 0x000fe200000006ff */
[----:B------:R-:W0:Y:S01]  /*45a0*/  LDC R28, c[0x0][0x638] ;  /* 0x00018e00ff1c7b82 */ /* 0x000e220000000800 */
[----:B------:R-:W-:-:S07]  /*45b0*/  LOP3.LUT R30, RZ, R10, RZ, 0x33, !PT ;  /* 0x0000000aff1e7212 */ /* 0x000fce00078e33ff */
[----:B------:R-:W0:Y:S01]  /*45c0*/  LDC R29, c[0x0][0x610] ;  /* 0x00018400ff1d7b82 */ /* 0x000e220000000800 */
[----:B---34-:R-:W-:Y:S05]  /*45d0*/  @!P0 BRA `(.L_x_82) ;  /* 0x0000000000288947 */ /* 0x018fea0003800000 */
[----:B------:R-:W3:Y:S02]  /*45e0*/  LDC R6, c[0x0][0x64c] ;  /* 0x00019300ff067b82 */ /* 0x000ee40000000800 */
[----:B---3--:R-:W-:-:S05]  /*45f0*/  IADD3 R11, P0, R19, R6, RZ ;  /* 0x00000006130b7210 */ /* 0x008fca0007f1e0ff */
        /* <DEDUP_REMOVED lines=8> */
.L_x_82:
[----:B------:R-:W-:Y:S01]  /*4680*/  ISETP.NE.AND P0, PT, R2, 0x1, PT ;  /* 0x000000010200780c */ /* 0x000fe20003f05270 */
[----:B--2---:R-:W-:Y:S01]  /*4690*/  VIADD R9, R21, 0xffffffff ;  /* 0xffffffff15097836 */ /* 0x004fe20000000000 */
[----:B-1----:R-:W-:Y:S01]  /*46a0*/  SHF.R.U64 R7, R6, R25, R7 ;  /* 0x0000001906077219 */ /* 0x002fe20000001207 */
[----:B------:R-:W-:Y:S01]  /*46b0*/  IMAD.MOV R20, RZ, RZ, -R20 ;  /* 0x000000ffff147224 */ /* 0x000fe200078e0a14 */
[----:B------:R-:W-:Y:S02]  /*46c0*/  LOP3.LUT R6, R15, R30, RZ, 0xc0, !PT ;  /* 0x0000001e0f067212 */ /* 0x000fe400078ec0ff */
[----:B------:R-:W-:Y:S01]  /*46d0*/  LOP3.LUT R12, R12, R9, RZ, 0xc0, !PT ;  /* 0x000000090c0c7212 */ /* 0x000fe200078ec0ff */
[----:B------:R-:W-:Y:S02]  /*46e0*/  IMAD.MOV R8, RZ, RZ, -R7 ;  /* 0x000000ffff087224 */ /* 0x000fe400078e0a07 */
[----:B------:R-:W-:Y:S02]  /*46f0*/  IMAD R6, R24, R7, R6 ;  /* 0x0000000718067224 */ /* 0x000fe400078e0206 */
[----:B------:R-:W-:-:S02]  /*4700*/  IMAD.MOV.U32 R9, RZ, RZ, 0x1 ;  /* 0x00000001ff097424 */ /* 0x000fc400078e00ff */
[----:B------:R-:W-:Y:S02]  /*4710*/  @P0 IMAD R23, R22, R20, R5 ;  /* 0x0000001416170224 */ /* 0x000fe400078e0205 */
[----:B0-----:R-:W-:Y:S02]  /*4720*/  IMAD R5, R8, R28, R19 ;  /* 0x0000001c08057224 */ /* 0x001fe400078e0213 */
[----:B------:R-:W-:Y:S02]  /*4730*/  IMAD R19, R6, R29, R23 ;  /* 0x0000001d06137224 */ /* 0x000fe400078e0217 */
[----:B------:R-:W-:Y:S02]  /*4740*/  IMAD R6, R5, R21, R12 ;  /* 0x0000001505067224 */ /* 0x000fe400078e020c */
[----:B------:R-:W-:-:S03]  /*4750*/  IMAD.MOV.U32 R8, RZ, RZ, R14 ;  /* 0x000000ffff087224 */ /* 0x000fc600078e000e */
[----:B------:R-:W-:Y:S02]  /*4760*/  SEL R20, R6, R19, !P0 ;  /* 0x0000001306147207 */ /* 0x000fe40004000000 */
[----:B------:R-:W-:-:S07]  /*4770*/  SEL R19, R19, R6, !P0 ;  /* 0x0000000613137207 */ /* 0x000fce0004000000 */
.L_x_80:
[----:B------:R-:W-:-:S08]  /*4780*/  NOP ;  /* 0x0000000000007918 */ /* 0x000fd00000000000 */
[----:B------:R-:W0:-:S00]  /*4790*/  USETMAXREG.DEALLOC.CTAPOOL 0x28 ;  /* 0x00000028000079c8 */ /* 0x000e0000080e0500 */
[----:B0-----:R-:W-:-:S13]  /*47a0*/  ISETP.NE.AND P0, PT, R0, RZ, PT ;  /* 0x000000ff0000720c */ /* 0x001fda0003f05270 */
[----:B------:R-:W-:Y:S05]  /*47b0*/  @P0 EXIT ;  /* 0x000000000000094d */ /* 0x000fea0003800000 */
[----:B------:R-:W-:Y:S01]  /*47c0*/  LOP3.LUT P0, RZ, R9, 0xff, RZ, 0xc0, !PT ;  /* 0x000000ff09ff7812 */ /* 0x000fe2000780c0ff */
[----:B------:R-:W-:Y:S02]  /*47d0*/  IMAD.MOV.U32 R0, RZ, RZ, 0x1 ;  /* 0x00000001ff007424 */ /* 0x000fe400078e00ff */
[----:B------:R-:W-:-:S10]  /*47e0*/  IMAD.MOV.U32 R12, RZ, RZ, RZ ;  /* 0x000000ffff0c7224 */ /* 0x000fd400078e00ff */
[----:B------:R-:W-:Y:S05]  /*47f0*/  @!P0 BRA `(.L_x_83) ;  /* 0x0000000c00148947 */ /* 0x000fea0003800000 */
[----:B------:R-:W0:Y:S01]  /*4800*/  LDC R0, c[0x0][0x28c] ;  /* 0x0000a300ff007b82 */ /* 0x000e220000000800 */
[----:B------:R-:W-:Y:S01]  /*4810*/  LOP3.LUT P0, RZ, R3, 0x1f, RZ, 0xc0, !PT ;  /* 0x0000001f03ff7812 */ /* 0x000fe2000780c0ff */
[----:B------:R-:W-:Y:S01]  /*4820*/  ULDC UR5, c[0x0][0x658] ;  /* 0x0001960000057ab9 */ /* 0x000fe20000000800 */
[----:B------:R-:W-:Y:S01]  /*4830*/  UMOV UR6, 0xffffffff ;  /* 0xffffffff00067882 */ /* 0x000fe20000000000 */
[----:B------:R-:W-:Y:S01]  /*4840*/  BSSY B0, `(.L_x_83) ;  /* 0x00000c0000007945 */ /* 0x000fe20003800000 */
[----:B------:R-:W-:Y:S01]  /*4850*/  USHF.L.U32 UR6, UR6, UR5, URZ ;  /* 0x0000000506067299 */ /* 0x000fe2000800063f */
[C---:B------:R-:W-:Y:S01]  /*4860*/  ISETP.NE.AND P2, PT, R4.reuse, RZ, PT ;  /* 0x000000ff0400720c */ /* 0x040fe20003f45270 */
[----:B------:R-:W-:Y:S01]  /*4870*/  IMAD.MOV.U32 R13, RZ, RZ, 0x1 ;  /* 0x00000001ff0d7424 */ /* 0x000fe200078e00ff */
[----:B------:R-:W-:Y:S01]  /*4880*/  ISETP.NE.OR P0, PT, R4, RZ, !P0 ;  /* 0x000000ff0400720c */ /* 0x000fe20004705670 */
[----:B------:R-:W-:Y:S01]  /*4890*/  IMAD.MOV.U32 R12, RZ, RZ, RZ ;  /* 0x000000ffff0c7224 */ /* 0x000fe200078e00ff */
[----:B------:R-:W-:Y:S01]  /*48a0*/  LOP3.LUT R11, R18, 0x2, RZ, 0xfc, !PT ;  /* 0x00000002120b7812 */ /* 0x000fe200078efcff */
[----:B------:R-:W-:Y:S01]  /*48b0*/  ULDC UR4, c[0x0][0x600] ;  /* 0x0001800000047ab9 */ /* 0x000fe20000000800 */
[----:B------:R-:W-:Y:S01]  /*48c0*/  UMOV UR7, 0x1 ;  /* 0x0000000100077882 */ /* 0x000fe20000000000 */
[----:B------:R-:W-:-:S02]  /*48d0*/  UIADD3 UR15, UR4, -0x1, URZ ;  /* 0xffffffff040f7890 */ /* 0x000fc4000fffe03f */
[----:B------:R-:W-:Y:S02]  /*48e0*/  USHF.L.U32 UR17, UR7, UR5, URZ ;  /* 0x0000000507117299 */ /* 0x000fe4000800063f */
[----:B------:R-:W-:Y:S01]  /*48f0*/  ULOP3.LUT UR16, URZ, UR6, URZ, 0x33, !UPT ;  /* 0x000000063f107292 */ /* 0x000fe2000f8e333f */
[----:B------:R-:W-:Y:S01]  /*4900*/  ULDC.64 UR20, c[0x0][0x198] ;  /* 0x0000660000147ab9 */ /* 0x000fe20000000a00 */
[----:B0-----:R-:W-:-:S05]  /*4910*/  VIADD R0, R0, 0xf ;  /* 0x0000000f00007836 */ /* 0x001fca0000000000 */
[----:B------:R-:W-:-:S04]  /*4920*/  SHF.R.S32.HI R3, RZ, 0x1f, R0 ;  /* 0x0000001fff037819 */ /* 0x000fc80000011400 */
[----:B------:R-:W-:Y:S01]  /*4930*/  LEA.HI R3, R3, R0, RZ, 0x4 ;  /* 0x0000000003037211 */ /* 0x000fe200078f20ff */
[----:B------:R-:W-:-:S03]  /*4940*/  IMAD.MOV.U32 R0, RZ, RZ, 0x1 ;  /* 0x00000001ff007424 */ /* 0x000fc600078e00ff */
[----:B------:R-:W-:-:S05]  /*4950*/  SHF.R.S32.HI R3, RZ, 0x4, R3 ;  /* 0x00000004ff037819 */ /* 0x000fca0000011403 */
[----:B------:R-:W-:-:S07]  /*4960*/  VIADD R10, R3, 0x1 ;  /* 0x00000001030a7836 */ /* 0x000fce0000000000 */
.L_x_95:
[----:B------:R-:W-:-:S03]  /*4970*/  UMOV UR4, 0xffffffff ;  /* 0xffffffff00047882 */ /* 0x000fc60000000000 */
[----:B------:R-:W-:Y:S05]  /*4980*/  BRA.DIV UR4, `(.L_x_84) ;  /* 0x0000002204d07947 */ /* 0x000fea000b800000 */
[----:B------:R-:W-:-:S13]  /*4990*/  ELECT P6, URZ, PT ;  /* 0x00000000003f782f */ /* 0x000fda00038c0000 */
.L_x_143:
[----:B------:R-:W0:Y:S01]  /*49a0*/  LDC R4, c[0x0][0x28c] ;  /* 0x0000a300ff047b82 */ /* 0x000e220000000800 */
[----:B------:R-:W-:Y:S01]  /*49b0*/  BSSY B1, `(.L_x_85) ;  /* 0x0000037000017945 */ /* 0x000fe20003800000 */
[----:B0-----:R-:W-:-:S13]  /*49c0*/  ISETP.LT.OR P6, PT, R4, 0x1, !P6 ;  /* 0x000000010400780c */ /* 0x001fda00077c1670 */
[----:B------:R-:W-:Y:S05]  /*49d0*/  @P6 BRA `(.L_x_86) ;  /* 0x0000000000d06947 */ /* 0x000fea0003800000 */
[----:B------:R-:W-:Y:S02]  /*49e0*/  IMAD R20, R20, 0x30, RZ ;  /* 0x0000003014147824 */ /* 0x000fe400078e02ff */
[----:B------:R-:W-:Y:S02]  /*49f0*/  IMAD.SHL.U32 R19, R19, 0x80, RZ ;  /* 0x0000008013137824 */ /* 0x000fe400078e00ff */
[----:B------:R-:W-:Y:S02]  /*4a00*/  IMAD.MOV.U32 R21, RZ, RZ, RZ ;  /* 0x000000ffff157224 */ /* 0x000fe400078e00ff */
[----:B------:R-:W-:Y:S02]  /*4a10*/  IMAD.MOV.U32 R4, RZ, RZ, R10 ;  /* 0x000000ffff047224 */ /* 0x000fe400078e000a */
[----:B------:R-:W-:Y:S02]  /*4a20*/  IMAD.MOV.U32 R5, RZ, RZ, R0 ;  /* 0x000000ffff057224 */ /* 0x000fe400078e0000 */
[----:B------:R-:W-:-:S07]  /*4a30*/  IMAD.MOV.U32 R6, RZ, RZ, R12 ;  /* 0x000000ffff067224 */ /* 0x000fce00078e000c */
.L_x_90:
[----:B------:R-:W0:Y:S01]  /*4a40*/  S2R R14, SR_CgaCtaId ;  /* 0x00000000000e7919 */ /* 0x000e220000008800 */
[----:B------:R-:W-:Y:S01]  /*4a50*/  MOV R7, 0x400 ;  /* 0x0000040000077802 */ /* 0x000fe20000000f00 */
[----:B------:R-:W1:Y:S03]  /*4a60*/  @!P2 LDC R9, c[0x0][0x500] ;  /* 0x00014000ff09ab82 */ /* 0x000e660000000800 */
[----:B0-----:R-:W-:Y:S02]  /*4a70*/  LEA R15, R14, R7, 0x18 ;  /* 0x000000070e0f7211 */ /* 0x001fe400078ec0ff */
[----:B------:R-:W-:-:S03]  /*4a80*/  SHF.L.U32 R7, R5, 0x1f, RZ ;  /* 0x0000001f05077819 */ /* 0x000fc600000006ff */
[----:B------:R-:W-:-:S04]  /*4a90*/  IMAD R14, R6, 0x8, R15 ;  /* 0x00000008060e7824 */ /* 0x000fc800078e020f */
[----:B------:R-:W0:Y:S02]  /*4aa0*/  SYNCS.PHASECHK.TRANS64.TRYWAIT P1, [R14+URZ+0x148], R7 ;  /* 0x000148070e0075a7 */ /* 0x000e24000802017f */
[----:B01----:R-:W-:Y:S05]  /*4ab0*/  @!P1 BRA `(.L_x_87) ;  /* 0x0000002000a49947 */ /* 0x003fea0003800000 */
.L_x_144:
[----:B0-----:R-:W-:Y:S01]  /*4ac0*/  PRMT R7, R11, 0x9910, RZ ;  /* 0x000099100b077816 */ /* 0x001fe200000000ff */
[----:B------:R0:W-:Y:S03]  /*4ad0*/  @!P2 SYNCS.ARRIVE.TRANS64 RZ, [R14+URZ], R9 ;  /* 0x000000090effa9a7 */ /* 0x0001e6000800003f */
[----:B------:R-:W-:-:S13]  /*4ae0*/  ISETP.NE.AND P1, PT, R7, 0x2, PT ;  /* 0x000000020700780c */ /* 0x000fda0003f25270 */
[----:B0-----:R-:W-:Y:S05]  /*4af0*/  @P1 BRA `(.L_x_88) ;  /* 0x0000000000041947 */ /* 0x001fea0003800000 */
[----:B------:R-:W-:Y:S01]  /*4b00*/  BPT.TRAP 0x1 ;  /* 0x000000040000795c */ /* 0x000fe20000300000 */
.L_x_88:
[----:B------:R-:W-:Y:S05]  /*4b10*/  @P0 BRA `(.L_x_89) ;  /* 0x0000000000040947 */ /* 0x000fea0003800000 */
[----:B------:R-:W-:Y:S01]  /*4b20*/  BPT.TRAP 0x1 ;  /* 0x000000040000795c */ /* 0x000fe20000300000 */
.L_x_89:
[--C-:B------:R-:W-:Y:S01]  /*4b30*/  IMAD R7, R6, 0x1000, R15.reuse ;  /* 0x0000100006077824 */ /* 0x100fe200078e020f */
[----:B------:R-:W-:Y:S01]  /*4b40*/  R2UR UR9, R14 ;  /* 0x000000000e0972ca */ /* 0x000fe200000e0000 */
[----:B------:R-:W-:Y:S01]  /*4b50*/  IMAD R15, R6, 0x600, R15 ;  /* 0x00000600060f7824 */ /* 0x000fe200078e020f */
[----:B------:R-:W-:Y:S01]  /*4b60*/  UIADD3 UR4, UP0, UR20, 0xf0, URZ ;  /* 0x000000f014047890 */ /* 0x000fe2000ff1e03f */
[----:B------:R-:W-:Y:S01]  /*4b70*/  VIADD R4, R4, 0xffffffff ;  /* 0xffffffff04047836 */ /* 0x000fe20000000000 */
[----:B------:R-:W-:Y:S01]  /*4b80*/  R2UR UR5, R7 ;  /* 0x00000000070572ca */ /* 0x000fe200000e0000 */
[----:B------:R-:W-:Y:S01]  /*4b90*/  UIADD3 UR22, UP1, UR20, 0x1f0, URZ ;  /* 0x000001f014167890 */ /* 0x000fe2000ff3e03f */
[----:B------:R-:W-:Y:S01]  /*4ba0*/  R2UR UR8, R15 ;  /* 0x000000000f0872ca */ /* 0x000fe200000e0000 */
[----:B------:R-:W-:Y:S01]  /*4bb0*/  VIADD R6, R6, 0x1 ;  /* 0x0000000106067836 */ /* 0x000fe20000000000 */
[----:B------:R-:W-:Y:S01]  /*4bc0*/  R2UR UR11, R19 ;  /* 0x00000000130b72ca */ /* 0x000fe200000e0000 */
[----:B------:R-:W-:Y:S01]  /*4bd0*/  UIADD3.X UR23, URZ, UR21, URZ, UP1, !UPT ;  /* 0x000000153f177290 */ /* 0x000fe20008ffe43f */
[C---:B------:R-:W-:Y:S01]  /*4be0*/  R2UR UR10, R21.reuse ;  /* 0x00000000150a72ca */ /* 0x040fe200000e0000 */
[----:B------:R-:W-:Y:S01]  /*4bf0*/  UMOV UR6, 0x0 ;  /* 0x0000000000067882 */ /* 0x000fe20000000000 */
[----:B------:R-:W-:Y:S01]  /*4c00*/  R2UR UR12, R8 ;  /* 0x00000000080c72ca */ /* 0x000fe200000e0000 */
[----:B------:R-:W-:Y:S01]  /*4c10*/  UMOV UR7, 0x10000000 ;  /* 0x1000000000077882 */ /* 0x000fe20000000000 */
[----:B------:R-:W-:Y:S01]  /*4c20*/  R2UR UR18, R20 ;  /* 0x00000000141272ca */ /* 0x000fe200000e0000 */
[----:B------:R-:W-:Y:S01]  /*4c30*/  VIADD R21, R21, 0x10 ;  /* 0x0000001015157836 */ /* 0x000fe20000000000 */
[----:B------:R-:W-:Y:S01]  /*4c40*/  ISETP.GT.AND P3, PT, R4, 0x1, PT ;  /* 0x000000010400780c */ /* 0x000fe20003f64270 */
[----:B------:R-:W-:Y:S01]  /*4c50*/  UIADD3 UR13, UR5, 0x380, URZ ;  /* 0x00000380050d7890 */ /* 0x000fe2000fffe03f */
[----:B------:R-:W-:Y:S01]  /*4c60*/  ISETP.NE.AND P1, PT, R6, 0x29, PT ;  /* 0x000000290600780c */ /* 0x000fe20003f25270 */
[----:B------:R-:W-:-:S02]  /*4c70*/  UIADD3.X UR5, URZ, UR21, URZ, UP0, !UPT ;  /* 0x000000153f057290 */ /* 0x000fc400087fe43f */
[----:B------:R-:W-:Y:S01]  /*4c80*/  UIADD3 UR14, UR8, 0x29380, URZ ;  /* 0x00029380080e7890 */ /* 0x000fe2000fffe03f */
[----:B------:R-:W-:Y:S02]  /*4c90*/  SEL R14, RZ, 0x1, P1 ;  /* 0x00000001ff0e7807 */ /* 0x000fe40000800000 */
[----:B------:R-:W-:Y:S01]  /*4ca0*/  UMOV UR8, UR13 ;  /* 0x0000000d00087c82 */ /* 0x000fe20008000000 */
[----:B------:R-:W-:Y:S02]  /*4cb0*/  SEL R6, R6, RZ, P1 ;  /* 0x000000ff06067207 */ /* 0x000fe40000800000 */
[----:B------:R-:W-:Y:S01]  /*4cc0*/  LOP3.LUT R5, R5, R14, RZ, 0x3c, !PT ;  /* 0x0000000e05057212 */ /* 0x000fe200078e3cff */
[----:B------:R0:W-:Y:S02]  /*4cd0*/  UTMALDG.3D [UR8], [UR4], desc[UR6] ;  /* 0x00000608040075b4 */ /* 0x0001e40008011000 */
[----:B0-----:R-:W-:Y:S01]  /*4ce0*/  UMOV UR8, UR14 ;  /* 0x0000000e00087c82 */ /* 0x001fe20008000000 */
[----:B------:R-:W-:-:S02]  /*4cf0*/  UMOV UR11, UR18 ;  /* 0x00000012000b7c82 */ /* 0x000fc40008000000 */
[----:B------:R0:W-:Y:S02]  /*4d00*/  UTMALDG.3D [UR8], [UR22], desc[UR6] ;  /* 0x00000608160075b4 */ /* 0x0001e40008011000 */
[----:B0-----:R-:W-:Y:S05]  /*4d10*/  @P3 BRA `(.L_x_90) ;  /* 0xfffffffc00483947 */ /* 0x001fea000383ffff */
.L_x_86:
[----:B------:R-:W-:Y:S05]  /*4d20*/  BSYNC B1 ;  /* 0x0000000000017941 */ /* 0x000fea0003800000 */
.L_x_85:
[----:B------:R-:W-:Y:S01]  /*4d30*/  LOP3.LUT P3, RZ, R13, 0xff, RZ, 0xc0, !PT ;  /* 0x000000ff0dff7812 */ /* 0x000fe2000786c0ff */
[----:B------:R-:W-:Y:S01]  /*4d40*/  IMAD.IADD R12, R3, 0x1, R12 ;  /* 0x00000001030c7824 */ /* 0x000fe200078e020c */
[----:B------:R-:W-:Y:S01]  /*4d50*/  IADD3 R16, P4, R16, UR36, RZ ;  /* 0x0000002410107c10 */ /* 0x000fe2000ff9e0ff */
[----:B------:R-:W-:Y:S01]  /*4d60*/  ULDC.64 UR4, c[0x0][0x650] ;  /* 0x0001940000047ab9 */ /* 0x000fe20000000a00 */
[----:B------:R-:W-:Y:S01]  /*4d70*/  BSSY B1, `(.L_x_91) ;  /* 0x000006a000017945 */ /* 0x000fe20003800000 */
[----:B------:R-:W-:Y:S01]  /*4d80*/  IMAD.MOV.U32 R19, RZ, RZ, -0x1 ;  /* 0xffffffffff137424 */ /* 0x000fe200078e00ff */
[----:B------:R-:W-:Y:S01]  /*4d90*/  ISETP.GT.U32.AND P1, PT, R12, 0x28, PT ;  /* 0x000000280c00780c */ /* 0x000fe20003f24070 */
[----:B------:R-:W-:Y:S01]  /*4da0*/  IMAD.MOV.U32 R20, RZ, RZ, -0x1 ;  /* 0xffffffffff147424 */ /* 0x000fe200078e00ff */
[----:B------:R-:W-:Y:S01]  /*4db0*/  IADD3.X R17, R17, UR42, RZ, P4, !PT ;  /* 0x0000002a11117c10 */ /* 0x000fe2000a7fe4ff */
[----:B------:R-:W-:Y:S01]  /*4dc0*/  IMAD.MOV.U32 R8, RZ, RZ, -0x1 ;  /* 0xffffffffff087424 */ /* 0x000fe200078e00ff */
[----:B------:R-:W-:-:S02]  /*4dd0*/  ISETP.LT.U32.AND P1, PT, R3, 0x29, P1 ;  /* 0x000000290300780c */ /* 0x000fc40000f21070 */
[----:B------:R-:W-:Y:S01]  /*4de0*/  PRMT R13, RZ, 0x7610, R13 ;  /* 0x00007610ff0d7816 */ /* 0x000fe2000000000d */
[----:B------:R-:W0:Y:S01]  /*4df0*/  @P3 S2R R5, SR_CgaCtaId ;  /* 0x0000000000053919 */ /* 0x000e220000008800 */
[----:B------:R-:W-:-:S04]  /*4e00*/  @P3 MOV R4, 0x400 ;  /* 0x0000040000043802 */ /* 0x000fc80000000f00 */
[----:B0-----:R-:W-:Y:S01]  /*4e10*/  @P3 LEA R6, R5, R4, 0x18 ;  /* 0x0000000405063211 */ /* 0x001fe200078ec0ff */
[----:B------:R-:W-:-:S03]  /*4e20*/  IMAD.WIDE.U32 R4, R12, -0x3831f383, RZ ;  /* 0xc7ce0c7d0c047825 */ /* 0x000fc600078e00ff */
[----:B------:R0:W-:Y:S01]  /*4e30*/  @P3 SYNCS.ARRIVE.TRANS64.A1T0 RZ, [R6+URZ+0x2a8], RZ ;  /* 0x0002a8ff06ff39a7 */ /* 0x0001e2000810003f */
[----:B------:R-:W-:Y:S02]  /*4e40*/  ISETP.GE.U32.AND P3, PT, R3, 0x29, PT ;  /* 0x000000290300780c */ /* 0x000fe40003f66070 */
[----:B------:R-:W-:Y:S02]  /*4e50*/  SHF.R.U32.HI R7, RZ, 0x5, R5 ;  /* 0x00000005ff077819 */ /* 0x000fe40000011605 */
[----:B------:R-:W-:Y:S02]  /*4e60*/  SEL R5, RZ, 0x1, !P1 ;  /* 0x00000001ff057807 */ /* 0x000fe40004800000 */
[----:B------:R-:W-:Y:S01]  /*4e70*/  ISETP.GE.U32.AND P1, PT, R16, UR4, PT ;  /* 0x0000000410007c0c */ /* 0x000fe2000bf26070 */
[----:B------:R-:W-:Y:S01]  /*4e80*/  IMAD R12, R7, -0x29, R12 ;  /* 0xffffffd7070c7824 */ /* 0x000fe200078e020c */
[----:B------:R-:W-:Y:S02]  /*4e90*/  LOP3.LUT R0, R0, R5, RZ, 0x3c, !PT ;  /* 0x0000000500007212 */ /* 0x000fe400078e3cff */
[----:B------:R-:W-:-:S02]  /*4ea0*/  ISETP.GE.U32.AND.EX P1, PT, R17, UR5, PT, P1 ;  /* 0x0000000511007c0c */ /* 0x000fc4000bf26110 */
[----:B------:R-:W-:Y:S02]  /*4eb0*/  PRMT R4, RZ, 0x7610, R4 ;  /* 0x00007610ff047816 */ /* 0x000fe40000000004 */
[----:B------:R-:W-:-:S09]  /*4ec0*/  @P3 LOP3.LUT R0, R0, 0x1, R7, 0x78, !PT ;  /* 0x0000000100003812 */ /* 0x000fd200078e7807 */
[----:B0-----:R-:W-:Y:S05]  /*4ed0*/  @P1 BRA `(.L_x_92) ;  /* 0x00000004004c1947 */ /* 0x001fea0003800000 */
[----:B------:R-:W-:Y:S01]  /*4ee0*/  ULDC.64 UR4, c[0x0][0x628] ;  /* 0x00018a0000047ab9 */ /* 0x000fe20000000a00 */
[----:B------:R-:W0:Y:S01]  /*4ef0*/  S2R R15, SR_CTAID.X ;  /* 0x00000000000f7919 */ /* 0x000e220000002500 */
[----:B------:R-:W-:Y:S01]  /*4f00*/  ISETP.NE.U32.AND P1, PT, RZ, UR4, PT ;  /* 0x00000004ff007c0c */ /* 0x000fe2000bf25070 */
[----:B------:R-:W-:Y:S01]  /*4f10*/  ULDC UR7, c[0x0][0x630] ;  /* 0x00018c0000077ab9 */ /* 0x000fe20000000800 */
[----:B------:R-:W-:Y:S01]  /*4f20*/  IMAD.MOV.U32 R4, RZ, RZ, R16 ;  /* 0x000000ffff047224 */ /* 0x000fe200078e0010 */
[----:B------:R-:W1:Y:S01]  /*4f30*/  S2R R14, SR_CTAID.Y ;  /* 0x00000000000e7919 */ /* 0x000e620000002600 */
[----:B------:R-:W-:Y:S01]  /*4f40*/  ISETP.NE.AND.EX P1, PT, RZ, UR5, PT, P1 ;  /* 0x00000005ff007c0c */ /* 0x000fe2000bf25310 */
[----:B------:R-:W-:-:S12]  /*4f50*/  IMAD.MOV.U32 R5, RZ, RZ, R17 ;  /* 0x000000ffff057224 */ /* 0x000fd800078e0011 */
[----:B------:R-:W-:Y:S05]  /*4f60*/  @!P1 BRA `(.L_x_93) ;  /* 0x0000000000289947 */ /* 0x000fea0003800000 */
[----:B------:R-:W-:Y:S02]  /*4f70*/  ULDC UR6, c[0x0][0x634] ;  /* 0x00018d0000067ab9 */ /* 0x000fe40000000800 */
[----:B------:R-:W-:-:S05]  /*4f80*/  IADD3 R9, P1, R16, UR6, RZ ;  /* 0x0000000610097c10 */ /* 0x000fca000ff3e0ff */
[----:B------:R-:W-:-:S04]  /*4f90*/  IMAD.X R19, RZ, RZ, R17, P1 ;  /* 0x000000ffff137224 */ /* 0x000fc800008e0611 */
[----:B------:R-:W-:-:S04]  /*4fa0*/  IMAD.WIDE.U32 R6, R19, UR4, RZ ;  /* 0x0000000413067c25 */ /* 0x000fc8000f8e00ff */
[----:B------:R-:W-:-:S04]  /*4fb0*/  IMAD.WIDE.U32 R6, P1, R9, UR5, R6 ;  /* 0x0000000509067c25 */ /* 0x000fc8000f820006 */
[----:B------:R-:W-:-:S04]  /*4fc0*/  IMAD.WIDE.U32 R8, R9, UR4, RZ ;  /* 0x0000000409087c25 */ /* 0x000fc8000f8e00ff */
[----:B------:R-:W-:Y:S01]  /*4fd0*/  IMAD.X R5, RZ, RZ, RZ, P1 ;  /* 0x000000ffff057224 */ /* 0x000fe200008e06ff */
[----:B------:R-:W-:Y:S01]  /*4fe0*/  IADD3 RZ, P1, R9, R6, RZ ;  /* 0x0000000609ff7210 */ /* 0x000fe20007f3e0ff */
[----:B------:R-:W-:-:S04]  /*4ff0*/  IMAD.MOV.U32 R4, RZ, RZ, R7 ;  /* 0x000000ffff047224 */ /* 0x000fc800078e0007 */
[----:B------:R-:W-:-:S08]  /*5000*/  IMAD.WIDE.U32.X R4, R19, UR5, R4, P1 ;  /* 0x0000000513047c25 */ /* 0x000fd000088e0404 */
.L_x_93:
[--C-:B------:R-:W-:Y:S01]  /*5010*/  SHF.R.U64 R8, R4, UR7, R5.reuse ;  /* 0x0000000704087c19 */ /* 0x100fe20008001205 */
[----:B------:R-:W-:Y:S01]  /*5020*/  ULDC.64 UR4, c[0x0][0x620] ;  /* 0x0001880000047ab9 */ /* 0x000fe20000000a00 */
[----:B------:R-:W-:Y:S01]  /*5030*/  SHF.R.U32.HI R4, RZ, UR7, R5 ;  /* 0x00000007ff047c19 */ /* 0x000fe20008011605 */
[----:B------:R-:W2:Y:S01]  /*5040*/  LDC R24, c[0x0][0x144] ;  /* 0x00005100ff187b82 */ /* 0x000ea20000000800 */
[----:B------:R-:W-:Y:S01]  /*5050*/  IADD3 R7, P1, RZ, -R8, RZ ;  /* 0x80000008ff077210 */ /* 0x000fe20007f3e0ff */
[----:B------:R-:W-:Y:S01]  /*5060*/  ULDC.64 UR8, c[0x0][0x640] ;  /* 0x0001900000087ab9 */ /* 0x000fe20000000a00 */
[----:B0-----:R-:W-:Y:S01]  /*5070*/  I2FP.F32.U32 R9, R15 ;  /* 0x0000000f00097245 */ /* 0x001fe20000201000 */
[----:B------:R-:W-:Y:S02]  /*5080*/  ULDC UR6, c[0x0][0x608] ;  /* 0x0001820000067ab9 */ /* 0x000fe40000000800 */
[----:B------:R-:W-:Y:S01]  /*5090*/  IMAD.X R4, RZ, RZ, ~R4, P1 ;  /* 0x000000ffff047224 */ /* 0x000fe200008e0e04 */
[----:B------:R-:W-:Y:S01]  /*50a0*/  ISETP.NE.U32.AND P1, PT, RZ, UR8, PT ;  /* 0x00000008ff007c0c */ /* 0x000fe2000bf25070 */
[----:B------:R-:W0:Y:S02]  /*50b0*/  LDC R21, c[0x0][0x148] ;  /* 0x00005200ff157b82 */ /* 0x000e240000000800 */
[----:B------:R-:W-:Y:S01]  /*50c0*/  IMAD R6, R4, UR4, RZ ;  /* 0x0000000404067c24 */ /* 0x000fe2000f8e02ff */
[----:B------:R-:W-:Y:S01]  /*50d0*/  ISETP.NE.AND.EX P1, PT, RZ, UR9, PT, P1 ;  /* 0x00000009ff007c0c */ /* 0x000fe2000bf25310 */
[----:B------:R-:W-:Y:S01]  /*50e0*/  IMAD.WIDE.U32 R4, R7, UR4, R16 ;  /* 0x0000000407047c25 */ /* 0x000fe2000f8e0010 */
[----:B------:R-:W-:-:S03]  /*50f0*/  ULDC UR4, c[0x0][0x150] ;  /* 0x0000540000047ab9 */ /* 0x000fc60000000800 */
[----:B------:R-:W-:Y:S02]  /*5100*/  IMAD R7, R7, UR5, R6 ;  /* 0x0000000507077c24 */ /* 0x000fe4000f8e0206 */
[----:B------:R-:W-:Y:S01]  /*5110*/  FMUL R6, R9, UR4 ;  /* 0x0000000409067c20 */ /* 0x000fe20008400000 */
[----:B------:R-:W-:Y:S01]  /*5120*/  ULDC UR4, c[0x0][0x618] ;  /* 0x0001860000047ab9 */ /* 0x000fe20000000800 */
[----:B------:R-:W-:Y:S01]  /*5130*/  ULDC UR5, c[0x0][0x154] ;  /* 0x0000550000057ab9 */ /* 0x000fe20000000800 */
[----:B------:R-:W-:-:S03]  /*5140*/  IMAD.IADD R5, R5, 0x1, R7 ;  /* 0x0000000105057824 */ /* 0x000fc600078e0207 */
[----:B------:R-:W3:Y:S02]  /*5150*/  F2I.U32.TRUNC.NTZ R6, R6 ;  /* 0x0000000600067305 */ /* 0x000ee4000020f000 */
[----:B------:R-:W-:Y:S02]  /*5160*/  SHF.R.U64 R9, R4, UR4, R5 ;  /* 0x0000000404097c19 */ /* 0x000fe40008001205 */
[----:B-1----:R-:W-:-:S05]  /*5170*/  I2FP.F32.U32 R4, R14 ;  /* 0x0000000e00047245 */ /* 0x002fca0000201000 */
[----:B------:R-:W-:Y:S01]  /*5180*/  FMUL R22, R4, UR5 ;  /* 0x0000000504167c20 */ /* 0x000fe20008400000 */
[----:B------:R-:W-:Y:S01]  /*5190*/  SHF.R.U32.HI R4, RZ, UR4, R5 ;  /* 0x00000004ff047c19 */ /* 0x000fe20008011605 */
[----:B------:R-:W-:-:S03]  /*51a0*/  ULDC UR4, c[0x0][0x658] ;  /* 0x0001960000047ab9 */ /* 0x000fc60000000800 */
[--C-:B------:R-:W-:Y:S01]  /*51b0*/  SHF.R.U64 R20, R9, UR6, R4.reuse ;  /* 0x0000000609147c19 */ /* 0x100fe20008001204 */
[----:B------:R-:W1:Y:S01]  /*51c0*/  F2I.U32.TRUNC.NTZ R22, R22 ;  /* 0x0000001600167305 */ /* 0x000e62000020f000 */
[----:B------:R-:W-:Y:S01]  /*51d0*/  SHF.R.U32.HI R5, RZ, UR6, R4 ;  /* 0x00000006ff057c19 */ /* 0x000fe20008011604 */
[----:B---3--:R-:W-:-:S03]  /*51e0*/  IMAD.MOV R6, RZ, RZ, -R6 ;  /* 0x000000ffff067224 */ /* 0x008fc600078e0a06 */
[----:B------:R-:W-:Y:S01]  /*51f0*/  SHF.R.U64 R19, R20, UR4, R5 ;  /* 0x0000000414137c19 */ /* 0x000fe20008001205 */
[----:B--2---:R-:W-:Y:S01]  /*5200*/  IMAD R15, R24, R6, R15 ;  /* 0x00000006180f7224 */ /* 0x004fe200078e020f */
[----:B------:R-:W-:-:S03]  /*5210*/  SHF.R.U32.HI R23, RZ, UR4, R5 ;  /* 0x00000004ff177c19 */ /* 0x000fc60008011605 */
[----:B------:R-:W-:Y:S02]  /*5220*/  IMAD.MOV.U32 R4, RZ, RZ, R19 ;  /* 0x000000ffff047224 */ /* 0x000fe400078e0013 */
[----:B------:R-:W-:Y:S01]  /*5230*/  IMAD.MOV.U32 R5, RZ, RZ, R23 ;  /* 0x000000ffff057224 */ /* 0x000fe200078e0017 */
[----:B-1----:R-:W-:Y:S06]  /*5240*/  @!P1 BRA `(.L_x_94) ;  /* 0x0000000000289947 */ /* 0x002fec0003800000 */
[----:B------:R-:W-:Y:S02]  /*5250*/  ULDC UR4, c[0x0][0x64c] ;  /* 0x0001930000047ab9 */ /* 0x000fe40000000800 */
[----:B------:R-:W-:-:S05]  /*5260*/  IADD3 R5, P1, R19, UR4, RZ ;  /* 0x0000000413057c10 */ /* 0x000fca000ff3e0ff */
[----:B------:R-:W-:-:S04]  /*5270*/  IMAD.X R23, RZ, RZ, R23, P1 ;  /* 0x000000ffff177224 */ /* 0x000fc800008e0617 */
[----:B------:R-:W-:-:S04]  /*5280*/  IMAD.WIDE.U32 R6, R23, UR8, RZ ;  /* 0x0000000817067c25 */ /* 0x000fc8000f8e00ff */
[----:B------:R-:W-:-:S04]  /*5290*/  IMAD.WIDE.U32 R6, P1, R5, UR9, R6 ;  /* 0x0000000905067c25 */ /* 0x000fc8000f820006 */
[----:B------:R-:W-:-:S04]  /*52a0*/  IMAD.WIDE.U32 R4, R5, UR8, RZ ;  /* 0x0000000805047c25 */ /* 0x000fc8000f8e00ff */
[----:B------:R-:W-:Y:S01]  /*52b0*/  IMAD.MOV.U32 R4, RZ, RZ, R7 ;  /* 0x000000ffff047224 */ /* 0x000fe200078e0007 */
[----:B------:R-:W-:Y:S01]  /*52c0*/  IADD3 RZ, P3, R5, R6, RZ ;  /* 0x0000000605ff7210 */ /* 0x000fe20007f7e0ff */
[----:B------:R-:W-:-:S04]  /*52d0*/  IMAD.X R5, RZ, RZ, RZ, P1 ;  /* 0x000000ffff057224 */ /* 0x000fc800008e06ff */
[----:B------:R-:W-:-:S08]  /*52e0*/  IMAD.WIDE.U32.X R4, R23, UR9, R4, P3 ;  /* 0x0000000917047c25 */ /* 0x000fd000098e0404 */
.L_x_94:
[----:B------:R-:W-:Y:S01]  /*52f0*/  ISETP.NE.AND P1, PT, R2, 0x1, PT ;  /* 0x000000010200780c */ /* 0x000fe20003f25270 */
[----:B------:R-:W-:Y:S01]  /*5300*/  ULDC UR4, c[0x0][0x648] ;  /* 0x0001920000047ab9 */ /* 0x000fe20000000800 */
[----:B------:R-:W-:Y:S01]  /*5310*/  LOP3.LUT R20, R20, UR16, RZ, 0xc0, !PT ;  /* 0x0000001014147c12 */ /* 0x000fe2000f8ec0ff */
[----:B------:R-:W-:Y:S01]  /*5320*/  IMAD.MOV R22, RZ, RZ, -R22 ;  /* 0x000000ffff167224 */ /* 0x000fe200078e0a16 */
[----:B------:R-:W-:Y:S01]  /*5330*/  SHF.R.U64 R5, R4, UR4, R5 ;  /* 0x0000000404057c19 */ /* 0x000fe20008001205 */
[----:B------:R-:W-:Y:S01]  /*5340*/  ULDC UR4, c[0x0][0x638] ;  /* 0x00018e0000047ab9 */ /* 0x000fe20000000800 */
[----:B------:R-:W-:Y:S01]  /*5350*/  LOP3.LUT R6, R9, UR15, RZ, 0xc0, !PT ;  /* 0x0000000f09067c12 */ /* 0x000fe2000f8ec0ff */
[----:B------:R-:W-:Y:S02]  /*5360*/  ULDC UR5, c[0x0][0x610] ;  /* 0x0001840000057ab9 */ /* 0x000fe40000000800 */
[----:B------:R-:W-:Y:S02]  /*5370*/  IMAD.MOV R4, RZ, RZ, -R5 ;  /* 0x000000ffff047224 */ /* 0x000fe400078e0a05 */
[----:B------:R-:W-:-:S02]  /*5380*/  IMAD R20, R5, UR17, R20 ;  /* 0x0000001105147c24 */ /* 0x000fc4000f8e0214 */
[----:B0-----:R-:W-:Y:S02]  /*5390*/  @P1 IMAD R15, R21, R22, R14 ;  /* 0x00000016150f1224 */ /* 0x001fe400078e020e */
[----:B------:R-:W-:Y:S01]  /*53a0*/  IMAD R19, R4, UR4, R19 ;  /* 0x0000000404137c24 */ /* 0x000fe2000f8e0213 */
[----:B------:R-:W-:Y:S01]  /*53b0*/  ULDC UR4, c[0x0][0x600] ;  /* 0x0001800000047ab9 */ /* 0x000fe20000000800 */
[----:B------:R-:W-:Y:S02]  /*53c0*/  IMAD R15, R20, UR5, R15 ;  /* 0x00000005140f7c24 */ /* 0x000fe4000f8e020f */
[----:B------:R-:W-:Y:S02]  /*53d0*/  IMAD R6, R19, UR4, R6 ;  /* 0x0000000413067c24 */ /* 0x000fe4000f8e0206 */
[----:B------:R-:W-:-:S03]  /*53e0*/  IMAD.MOV.U32 R4, RZ, RZ, 0x1 ;  /* 0x00000001ff047424 */ /* 0x000fc600078e00ff */
[----:B------:R-:W-:Y:S02]  /*53f0*/  SEL R20, R6, R15, !P1 ;  /* 0x0000000f06147207 */ /* 0x000fe40004800000 */
[----:B------:R-:W-:-:S07]  /*5400*/  SEL R19, R15, R6, !P1 ;  /* 0x000000060f137207 */ /* 0x000fce0004800000 */
.L_x_92:
[----:B------:R-:W-:Y:S05]  /*5410*/  BSYNC B1 ;  /* 0x0000000000017941 */ /* 0x000fea0003800000 */
.L_x_91:
[----:B------:R-:W-:-:S13]  /*5420*/  LOP3.LUT P1, RZ, R4, 0xff, RZ, 0xc0, !PT ;  /* 0x000000ff04ff7812 */ /* 0x000fda000782c0ff */
[----:B------:R-:W-:Y:S05]  /*5430*/  @P1 BRA `(.L_x_95) ;  /* 0xfffffff4004c1947 */ /* 0x000fea000383ffff */
[----:B------:R-:W-:Y:S05]  /*5440*/  BSYNC B0 ;  /* 0x0000000000007941 */ /* 0x000fea0003800000 */
.L_x_83:
[----:B------:R-:W-:-:S03]  /*5450*/  UMOV UR4, 0xffffffff ;  /* 0xffffffff00047882 */ /* 0x000fc60000000000 */
[----:B------:R-:W-:Y:S05]  /*5460*/  BRA.DIV UR4, `(.L_x_96) ;  /* 0x0000001a044c7947 */ /* 0x000fea000b800000 */
[----:B------:R-:W-:-:S13]  /*5470*/  ELECT P6, URZ, PT ;  /* 0x00000000003f782f */ /* 0x000fda00038c0000 */
.L_x_147:
[----:B------:R-:W-:Y:S04]  /*5480*/  BSSY B0, `(.L_x_97) ;  /* 0x0000178000007945 */ /* 0x000fe80003800000 */
[----:B------:R-:W-:Y:S05]  /*5490*/  @!P6 BRA `(.L_x_98) ;  /* 0x0000001400d8e947 */ /* 0x000fea0003800000 */
[----:B------:R-:W-:-:S04]  /*54a0*/  LOP3.LUT R18, R18, 0x2, RZ, 0xfc, !PT ;  /* 0x0000000212127812 */ /* 0x000fc800078efcff */
[----:B------:R-:W-:-:S13]  /*54b0*/  ISETP.NE.AND P0, PT, R18, 0x3, PT ;  /* 0x000000031200780c */ /* 0x000fda0003f05270 */
[----:B------:R-:W-:Y:S05]  /*54c0*/  @!P0 BRA `(.L_x_99) ;  /* 0x0000000000048947 */ /* 0x000fea0003800000 */
[----:B------:R-:W-:Y:S01]  /*54d0*/  BPT.TRAP 0x1 ;  /* 0x000000040000795c */ /* 0x000fe20000300000 */
.L_x_99:
[----:B------:R-:W0:Y:S01]  /*54e0*/  S2R R3, SR_CgaCtaId ;  /* 0x0000000000037919 */ /* 0x000e220000008800 */
[----:B------:R-:W-:-:S04]  /*54f0*/  MOV R2, 0x400 ;  /* 0x0000040000027802 */ /* 0x000fc80000000f00 */
[----:B0-----:R-:W-:Y:S02]  /*5500*/  LEA R3, R3, R2, 0x18 ;  /* 0x0000000203037211 */ /* 0x001fe400078ec0ff */
[----:B------:R-:W-:-:S03]  /*5510*/  SHF.L.U32 R2, R0, 0x1f, RZ ;  /* 0x0000001f00027819 */ /* 0x000fc600000006ff */
[----:B------:R-:W-:-:S04]  /*5520*/  VIADD R3, R3, 0x148 ;  /* 0x0000014803037836 */ /* 0x000fc80000000000 */
[C---:B------:R-:W-:Y:S02]  /*5530*/  IMAD R7, R12.reuse, 0x8, R3 ;  /* 0x000000080c077824 */ /* 0x040fe400078e0203 */
[----:B------:R-:W-:Y:S02]  /*5540*/  VIADD R12, R12, 0x1 ;  /* 0x000000010c0c7836 */ /* 0x000fe40000000000 */
[----:B------:R-:W0:Y:S03]  /*5550*/  SYNCS.PHASECHK.TRANS64.TRYWAIT P0, [R7+URZ], R2 ;  /* 0x00000002070075a7 */ /* 0x000e26000800017f */
[----:B------:R-:W-:-:S04]  /*5560*/  ISETP.NE.AND P1, PT, R12, 0x29, PT ;  /* 0x000000290c00780c */ /* 0x000fc80003f25270 */
[----:B------:R-:W-:Y:S02]  /*5570*/  SEL R5, RZ, 0x1, P1 ;  /* 0x00000001ff057807 */ /* 0x000fe40000800000 */
[----:B------:R-:W-:Y:S02]  /*5580*/  SEL R12, R12, RZ, P1 ;  /* 0x000000ff0c0c7207 */ /* 0x000fe40000800000 */
[----:B------:R-:W-:-:S03]  /*5590*/  LOP3.LUT R5, R0, R5, RZ, 0x3c, !PT ;  /* 0x0000000500057212 */ /* 0x000fc600078e3cff */
[----:B------:R-:W-:Y:S01]  /*55a0*/  IMAD R9, R12, 0x8, R3 ;  /* 0x000000080c097824 */ /* 0x000fe200078e0203 */
[----:B------:R-:W-:Y:S01]  /*55b0*/  SHF.L.U32 R4, R5, 0x1f, RZ ;  /* 0x0000001f05047819 */ /* 0x000fe200000006ff */
[----:B0-----:R-:W-:Y:S06]  /*55c0*/  @!P0 BRA `(.L_x_100) ;  /* 0x0000001800148947 */ /* 0x001fec0003800000 */
.L_x_148:
[----:B------:R-:W1:Y:S01]  /*55d0*/  SYNCS.PHASECHK.TRANS64.TRYWAIT P0, [R9+URZ], R4 ;  /* 0x00000004090075a7 */ /* 0x000e62000800017f */
[----:B------:R-:W-:-:S05]  /*55e0*/  VIADD R0, R12, 0x1 ;  /* 0x000000010c007836 */ /* 0x000fca0000000000 */
[----:B------:R-:W-:-:S04]  /*55f0*/  ISETP.NE.AND P1, PT, R0, 0x29, PT ;  /* 0x000000290000780c */ /* 0x000fc80003f25270 */
[----:B0-----:R-:W-:Y:S02]  /*5600*/  SEL R2, RZ, 0x1, P1 ;  /* 0x00000001ff027807 */ /* 0x001fe40000800000 */
[----:B------:R-:W-:Y:S02]  /*5610*/  SEL R0, R0, RZ, P1 ;  /* 0x000000ff00007207 */ /* 0x000fe40000800000 */
[----:B------:R-:W-:-:S03]  /*5620*/  LOP3.LUT R7, R5, R2, RZ, 0x3c, !PT ;  /* 0x0000000205077212 */ /* 0x000fc600078e3cff */
[----:B------:R-:W-:Y:S01]  /*5630*/  IMAD R6, R0, 0x8, R3 ;  /* 0x0000000800067824 */ /* 0x000fe200078e0203 */
[----:B------:R-:W-:Y:S01]  /*5640*/  SHF.L.U32 R5, R7, 0x1f, RZ ;  /* 0x0000001f07057819 */ /* 0x000fe200000006ff */
[----:B-1----:R-:W-:Y:S06]  /*5650*/  @!P0 BRA `(.L_x_101) ;  /* 0x0000001800048947 */ /* 0x002fec0003800000 */
.L_x_149:
[----:B------:R-:W1:Y:S01]  /*5660*/  SYNCS.PHASECHK.TRANS64.TRYWAIT P0, [R6+URZ], R5 ;  /* 0x00000005060075a7 */ /* 0x000e62000800017f */
[----:B------:R-:W-:-:S05]  /*5670*/  VIADD R0, R0, 0x1 ;  /* 0x0000000100007836 */ /* 0x000fca0000000000 */
[----:B------:R-:W-:-:S04]  /*5680*/  ISETP.NE.AND P1, PT, R0, 0x29, PT ;  /* 0x000000290000780c */ /* 0x000fc80003f25270 */
[----:B------:R-:W-:Y:S02]  /*5690*/  SEL R2, RZ, 0x1, P1 ;  /* 0x00000001ff027807 */ /* 0x000fe40000800000 */
[----:B------:R-:W-:Y:S02]  /*56a0*/  SEL R0, R0, RZ, P1 ;  /* 0x000000ff00007207 */ /* 0x000fe40000800000 */
[----:B------:R-:W-:-:S03]  /*56b0*/  LOP3.LUT R7, R7, R2, RZ, 0x3c, !PT ;  /* 0x0000000207077212 */ /* 0x000fc600078e3cff */
[----:B0-----:R-:W-:Y:S01]  /*56c0*/  IMAD R9, R0, 0x8, R3 ;  /* 0x0000000800097824 */ /* 0x001fe200078e0203 */
[----:B------:R-:W-:Y:S01]  /*56d0*/  SHF.L.U32 R4, R7, 0x1f, RZ ;  /* 0x0000001f07047819 */ /* 0x000fe200000006ff */
[----:B-1----:R-:W-:Y:S06]  /*56e0*/  @!P0 BRA `(.L_x_102) ;  /* 0x0000001400f48947 */ /* 0x002fec0003800000 */
.L_x_150:
        /* <DEDUP_REMOVED lines=9> */
.L_x_151:
        /* <DEDUP_REMOVED lines=9> */
.L_x_152:
        /* <DEDUP_REMOVED lines=9> */
.L_x_153:
        /* <DEDUP_REMOVED lines=9> */
.L_x_154:
        /* <DEDUP_REMOVED lines=9> */
.L_x_155:
        /* <DEDUP_REMOVED lines=9> */
.L_x_156:
        /* <DEDUP_REMOVED lines=9> */
.L_x_157:
        /* <DEDUP_REMOVED lines=9> */
.L_x_158:
        /* <DEDUP_REMOVED lines=9> */
.L_x_159:
        /* <DEDUP_REMOVED lines=9> */
.L_x_160:
        /* <DEDUP_REMOVED lines=9> */
.L_x_161:
        /* <DEDUP_REMOVED lines=9> */
.L_x_162:
        /* <DEDUP_REMOVED lines=9> */
.L_x_163:
        /* <DEDUP_REMOVED lines=9> */
.L_x_164:
        /* <DEDUP_REMOVED lines=9> */
.L_x_165:
        /* <DEDUP_REMOVED lines=9> */
.L_x_166:
        /* <DEDUP_REMOVED lines=9> */
.L_x_167:
        /* <DEDUP_REMOVED lines=9> */
.L_x_168:
        /* <DEDUP_REMOVED lines=9> */
.L_x_169:
        /* <DEDUP_REMOVED lines=9> */
.L_x_170:
        /* <DEDUP_REMOVED lines=9> */
.L_x_171:
        /* <DEDUP_REMOVED lines=9> */
.L_x_172:
        /* <DEDUP_REMOVED lines=9> */
.L_x_173:
        /* <DEDUP_REMOVED lines=9> */
.L_x_174:
        /* <DEDUP_REMOVED lines=9> */
.L_x_175:
        /* <DEDUP_REMOVED lines=9> */
.L_x_176:
        /* <DEDUP_REMOVED lines=9> */
.L_x_177:
        /* <DEDUP_REMOVED lines=9> */
.L_x_178:
        /* <DEDUP_REMOVED lines=9> */
.L_x_179:
        /* <DEDUP_REMOVED lines=9> */
.L_x_180:
        /* <DEDUP_REMOVED lines=9> */
.L_x_181:
        /* <DEDUP_REMOVED lines=9> */
.L_x_182:
        /* <DEDUP_REMOVED lines=9> */
.L_x_183:
        /* <DEDUP_REMOVED lines=9> */
.L_x_184:
        /* <DEDUP_REMOVED lines=9> */
.L_x_185:
        /* <DEDUP_REMOVED lines=9> */
.L_x_186:
[----:B------:R-:W1:Y:S01]  /*6b30*/  SYNCS.PHASECHK.TRANS64.TRYWAIT P0, [R9+URZ], R4 ;  /* 0x00000004090075a7 */ /* 0x000e62000800017f */
[----:B------:R-:W-:-:S05]  /*6b40*/  VIADD R0, R0, 0x1 ;  /* 0x0000000100007836 */ /* 0x000fca0000000000 */
[----:B------:R-:W-:-:S04]  /*6b50*/  ISETP.NE.AND P1, PT, R0, 0x29, PT ;  /* 0x000000290000780c */ /* 0x000fc80003f25270 */
[----:B------:R-:W-:Y:S02]  /*6b60*/  SEL R2, RZ, 0x1, P1 ;  /* 0x00000001ff027807 */ /* 0x000fe40000800000 */
[----:B------:R-:W-:Y:S02]  /*6b70*/  SEL R0, R0, RZ, P1 ;  /* 0x000000ff00007207 */ /* 0x000fe40000800000 */
[----:B------:R-:W-:Y:S01]  /*6b80*/  LOP3.LUT R2, R7, R2, RZ, 0x3c, !PT ;  /* 0x0000000207027212 */ /* 0x000fe200078e3cff */
[----:B-1----:R-:W-:Y:S06]  /*6b90*/  @!P0 BRA `(.L_x_139) ;  /* 0x0000000c00ac8947 */ /* 0x002fec0003800000 */
.L_x_187:
[----:B------:R-:W-:Y:S01]  /*6ba0*/  IMAD R3, R0, 0x8, R3 ;  /* 0x0000000800037824 */ /* 0x000fe200078e0203 */
[----:B------:R-:W-:-:S07]  /*6bb0*/  SHF.L.U32 R0, R2, 0x1f, RZ ;  /* 0x0000001f02007819 */ /* 0x000fce00000006ff */
.L_x_140:
[----:B--2---:R2:W3:Y:S02]  /*6bc0*/  SYNCS.PHASECHK.TRANS64.TRYWAIT P0, [R3+URZ], R0 ;  /* 0x00000000030075a7 */ /* 0x0044e4000800017f */
[----:B---3--:R-:W-:Y:S05]  /*6bd0*/  @!P0 NANOSLEEP.SYNCS 0x989680 ;  /* 0x009896800000895d */ /* 0x008fea0003900000 */
[----:B------:R-:W3:Y:S02]  /*6be0*/  @!P0 SYNCS.PHASECHK.TRANS64 P0, [R3+URZ], R0 ;  /* 0x00000000030085a7 */ /* 0x000ee4000800007f */
[----:B---3--:R-:W-:Y:S05]  /*6bf0*/  @!P0 BRA `(.L_x_140) ;  /* 0xfffffffc00f08947 */ /* 0x008fea000383ffff */
.L_x_98:
[----:B------:R-:W-:Y:S05]  /*6c00*/  BSYNC B0 ;  /* 0x0000000000007941 */ /* 0x000fea0003800000 */
.L_x_97:
[----:B------:R-:W-:Y:S05]  /*6c10*/  EXIT ;  /* 0x000000000000794d */ /* 0x000fea0003800000 */
.L_x_18:
[----:B-1----:R1:W2:Y:S02]  /*6c20*/  SYNCS.PHASECHK.TRANS64.TRYWAIT P1, [R3+URZ], R0 ;  /* 0x00000000030075a7 */ /* 0x0022a4000802017f */
[----:B--2---:R-:W-:Y:S05]  /*6c30*/  @!P1 NANOSLEEP.SYNCS 0x989680 ;  /* 0x009896800000995d */ /* 0x004fea0003900000 */
[----:B------:R-:W2:Y:S02]  /*6c40*/  @!P1 SYNCS.PHASECHK.TRANS64 P1, [R3+URZ], R0 ;  /* 0x00000000030095a7 */ /* 0x000ea4000802007f */
[----:B--2---:R-:W-:Y:S05]  /*6c50*/  @!P1 BRA `(.L_x_18) ;  /* 0xfffffffc00f09947 */ /* 0x004fea000383ffff */
[----:B------:R-:W-:Y:S05]  /*6c60*/  BRA `(.L_x_17) ;  /* 0xffffffac00447947 */ /* 0x000fea000383ffff */
.L_x_23:
[----:B-1----:R-:W-:-:S04]  /*6c70*/  IMAD.U32 R4, RZ, RZ, UR4 ;  /* 0x00000004ff047e24 */ /* 0x002fc8000f8e00ff */
[----:B------:R1:W2:Y:S03]  /*6c80*/  SYNCS.PHASECHK.TRANS64.TRYWAIT P1, [R4+URZ], R3 ;  /* 0x00000003040075a7 */ /* 0x0002a6000802017f */
[----:B--2---:R-:W-:Y:S05]  /*6c90*/  @!P1 NANOSLEEP.SYNCS 0x989680 ;  /* 0x009896800000995d */ /* 0x004fea0003900000 */
[----:B------:R-:W2:Y:S02]  /*6ca0*/  @!P1 SYNCS.PHASECHK.TRANS64 P1, [R4+URZ], R3 ;  /* 0x00000003040095a7 */ /* 0x000ea4000802007f */
[----:B--2---:R-:W-:Y:S05]  /*6cb0*/  @!P1 BRA `(.L_x_23) ;  /* 0xfffffffc00ec9947 */ /* 0x004fea000383ffff */
[----:B------:R-:W-:Y:S05]  /*6cc0*/  BRA `(.L_x_22) ;  /* 0xffffffac00d87947 */ /* 0x000fea000383ffff */
.L_x_84:
[----:B------:R-:W-:Y:S01]  /*6cd0*/  BSSY B1, `(.L_x_141) ;  /* 0x0000006000017945 */ /* 0x000fe20003800000 */
[----:B------:R-:W-:-:S07]  /*6ce0*/  IMAD.MOV.U32 R15, RZ, RZ, -0x1 ;  /* 0xffffffffff0f7424 */ /* 0x000fce00078e00ff */
[----:B------:R-:W-:Y:S05]  /*6cf0*/  WARPSYNC.COLLECTIVE R15, `(.L_x_142) ;  /* 0x000000000f0c7348 */ /* 0x000fea0003c00000 */
[----:B------:R-:W-:Y:S02]  /*6d00*/  ELECT P6, UR62, PT ;  /* 0x00000000003e782f */ /* 0x000fe400038c0000 */
[----:B------:R-:W-:Y:S01]  /*6d10*/  MOV R14, UR62 ;  /* 0x0000003e000e7c02 */ /* 0x000fe20008000f00 */
[----:B------:R-:W-:Y:S10]  /*6d20*/  ENDCOLLECTIVE ;  /* 0x000000000000791b */ /* 0x000ff40003800000 */
.L_x_142:
[----:B------:R-:W-:Y:S05]  /*6d30*/  BSYNC B1 ;  /* 0x0000000000017941 */ /* 0x000fea0003800000 */
.L_x_141:
[----:B------:R-:W-:Y:S05]  /*6d40*/  BRA `(.L_x_143) ;  /* 0xffffffdc00147947 */ /* 0x000fea000383ffff */
.L_x_87:
[----:B0-----:R0:W1:Y:S02]  /*6d50*/  SYNCS.PHASECHK.TRANS64.TRYWAIT P1, [R14+URZ+0x148], R7 ;  /* 0x000148070e0075a7 */ /* 0x001064000802017f */
[----:B-1----:R-:W-:Y:S05]  /*6d60*/  @!P1 NANOSLEEP.SYNCS 0x989680 ;  /* 0x009896800000995d */ /* 0x002fea0003900000 */
[----:B------:R-:W1:Y:S02]  /*6d70*/  @!P1 SYNCS.PHASECHK.TRANS64 P1, [R14+URZ+0x148], R7 ;  /* 0x000148070e0095a7 */ /* 0x000e64000802007f */
[----:B-1----:R-:W-:Y:S05]  /*6d80*/  @!P1 BRA `(.L_x_87) ;  /* 0xfffffffc00f09947 */ /* 0x002fea000383ffff */
[----:B------:R-:W-:Y:S05]  /*6d90*/  BRA `(.L_x_144) ;  /* 0xffffffdc00487947 */ /* 0x000fea000383ffff */
.L_x_96:
[----:B------:R-:W-:Y:S01]  /*6da0*/  BSSY B0, `(.L_x_145) ;  /* 0x0000006000007945 */ /* 0x000fe20003800000 */
[----:B------:R-:W-:-:S07]  /*6db0*/  IMAD.MOV.U32 R15, RZ, RZ, -0x1 ;  /* 0xffffffffff0f7424 */ /* 0x000fce00078e00ff */
[----:B------:R-:W-:Y:S05]  /*6dc0*/  WARPSYNC.COLLECTIVE R15, `(.L_x_146) ;  /* 0x000000000f0c7348 */ /* 0x000fea0003c00000 */
[----:B------:R-:W-:Y:S02]  /*6dd0*/  ELECT P6, UR62, PT ;  /* 0x00000000003e782f */ /* 0x000fe400038c0000 */
[----:B------:R-:W-:Y:S01]  /*6de0*/  MOV R14, UR62 ;  /* 0x0000003e000e7c02 */ /* 0x000fe20008000f00 */
[----:B------:R-:W-:Y:S10]  /*6df0*/  ENDCOLLECTIVE ;  /* 0x000000000000791b */ /* 0x000ff40003800000 */
.L_x_146:
[----:B------:R-:W-:Y:S05]  /*6e00*/  BSYNC B0 ;  /* 0x0000000000007941 */ /* 0x000fea0003800000 */
.L_x_145:
[----:B------:R-:W-:Y:S05]  /*6e10*/  BRA `(.L_x_147) ;  /* 0xffffffe400987947 */ /* 0x000fea000383ffff */
.L_x_100:
[----:B0-----:R0:W1:Y:S02]  /*6e20*/  SYNCS.PHASECHK.TRANS64.TRYWAIT P0, [R7+URZ], R2 ;  /* 0x00000002070075a7 */ /* 0x001064000800017f */
[----:B-1----:R-:W-:Y:S05]  /*6e30*/  @!P0 NANOSLEEP.SYNCS 0x989680 ;  /* 0x009896800000895d */ /* 0x002fea0003900000 */
[----:B------:R-:W1:Y:S02]  /*6e40*/  @!P0 SYNCS.PHASECHK.TRANS64 P0, [R7+URZ], R2 ;  /* 0x00000002070085a7 */ /* 0x000e64000800007f */
[----:B-1----:R-:W-:Y:S05]  /*6e50*/  @!P0 BRA `(.L_x_100) ;  /* 0xfffffffc00f08947 */ /* 0x002fea000383ffff */
[----:B------:R-:W-:Y:S05]  /*6e60*/  BRA `(.L_x_148) ;  /* 0xffffffe400d87947 */ /* 0x000fea000383ffff */
.L_x_101:
[----:B0-----:R0:W1:Y:S02]  /*6e70*/  SYNCS.PHASECHK.TRANS64.TRYWAIT P0, [R9+URZ], R4 ;  /* 0x00000004090075a7 */ /* 0x001064000800017f */
[----:B-1----:R-:W-:Y:S05]  /*6e80*/  @!P0 NANOSLEEP.SYNCS 0x989680 ;  /* 0x009896800000895d */ /* 0x002fea0003900000 */
[----:B------:R-:W1:Y:S02]  /*6e90*/  @!P0 SYNCS.PHASECHK.TRANS64 P0, [R9+URZ], R4 ;  /* 0x00000004090085a7 */ /* 0x000e64000800007f */
[----:B-1----:R-:W-:Y:S05]  /*6ea0*/  @!P0 BRA `(.L_x_101) ;  /* 0xfffffffc00f08947 */ /* 0x002fea000383ffff */
[----:B------:R-:W-:Y:S05]  /*6eb0*/  BRA `(.L_x_149) ;  /* 0xffffffe400e87947 */ /* 0x000fea000383ffff */
.L_x_102:
[----:B0-----:R0:W1:Y:S02]  /*6ec0*/  SYNCS.PHASECHK.TRANS64.TRYWAIT P0, [R6+URZ], R5 ;  /* 0x00000005060075a7 */ /* 0x001064000800017f */
[----:B-1----:R-:W-:Y:S05]  /*6ed0*/  @!P0 NANOSLEEP.SYNCS 0x989680 ;  /* 0x009896800000895d */ /* 0x002fea0003900000 */
[----:B------:R-:W1:Y:S02]  /*6ee0*/  @!P0 SYNCS.PHASECHK.TRANS64 P0, [R6+URZ], R5 ;  /* 0x00000005060085a7 */ /* 0x000e64000800007f */
[----:B-1----:R-:W-:Y:S05]  /*6ef0*/  @!P0 BRA `(.L_x_102) ;  /* 0xfffffffc00f08947 */ /* 0x002fea000383ffff */
[----:B------:R-:W-:Y:S05]  /*6f00*/  BRA `(.L_x_150) ;  /* 0xffffffe400f87947 */ /* 0x000fea000383ffff */
.L_x_103:
[----:B0-----:R0:W1:Y:S02]  /*6f10*/  SYNCS.PHASECHK.TRANS64.TRYWAIT P0, [R9+URZ], R4 ;  /* 0x00000004090075a7 */ /* 0x001064000800017f */
[----:B-1----:R-:W-:Y:S05]  /*6f20*/  @!P0 NANOSLEEP.SYNCS 0x989680 ;  /* 0x009896800000895d */ /* 0x002fea0003900000 */
[----:B------:R-:W1:Y:S02]  /*6f30*/  @!P0 SYNCS.PHASECHK.TRANS64 P0, [R9+URZ], R4 ;  /* 0x00000004090085a7 */ /* 0x000e64000800007f */
[----:B-1----:R-:W-:Y:S05]  /*6f40*/  @!P0 BRA `(.L_x_103) ;  /* 0xfffffffc00f08947 */ /* 0x002fea000383ffff */
[----:B------:R-:W-:Y:S05]  /*6f50*/  BRA `(.L_x_151) ;  /* 0xffffffe800087947 */ /* 0x000fea000383ffff */
.L_x_104:
[----:B0-----:R0:W1:Y:S02]  /*6f60*/  SYNCS.PHASECHK.TRANS64.TRYWAIT P0, [R6+URZ], R5 ;  /* 0x00000005060075a7 */ /* 0x001064000800017f */
[----:B-1----:R-:W-:Y:S05]  /*6f70*/  @!P0 NANOSLEEP.SYNCS 0x989680 ;  /* 0x009896800000895d */ /* 0x002fea0003900000 */
[----:B------:R-:W1:Y:S02]  /*6f80*/  @!P0 SYNCS.PHASECHK.TRANS64 P0, [R6+URZ], R5 ;  /* 0x00000005060085a7 */ /* 0x000e64000800007f */
[----:B-1----:R-:W-:Y:S05]  /*6f90*/  @!P0 BRA `(.L_x_104) ;  /* 0xfffffffc00f08947 */ /* 0x002fea000383ffff */
[----:B------:R-:W-:Y:S05]  /*6fa0*/  BRA `(.L_x_152) ;  /* 0xffffffe800187947 */ /* 0x000fea000383ffff */
.L_x_105:
[----:B0-----:R0:W1:Y:S02]  /*6fb0*/  SYNCS.PHASECHK.TRANS64.TRYWAIT P0, [R9+URZ], R4 ;  /* 0x00000004090075a7 */ /* 0x001064000800017f */
[----:B-1----:R-:W-:Y:S05]  /*6fc0*/  @!P0 NANOSLEEP.SYNCS 0x989680 ;  /* 0x009896800000895d */ /* 0x002fea0003900000 */
[----:B------:R-:W1:Y:S02]  /*6fd0*/  @!P0 SYNCS.PHASECHK.TRANS64 P0, [R9+URZ], R4 ;  /* 0x00000004090085a7 */ /* 0x000e64000800007f */
[----:B-1----:R-:W-:Y:S05]  /*6fe0*/  @!P0 BRA `(.L_x_105) ;  /* 0xfffffffc00f08947 */ /* 0x002fea000383ffff */
[----:B------:R-:W-:Y:S05]  /*6ff0*/  BRA `(.L_x_153) ;  /* 0xffffffe800287947 */ /* 0x000fea000383ffff */
.L_x_106:
[----:B0-----:R0:W1:Y:S02]  /*7000*/  SYNCS.PHASECHK.TRANS64.TRYWAIT P0, [R6+URZ], R5 ;  /* 0x00000005060075a7 */ /* 0x001064000800017f */
[----:B-1----:R-:W-:Y:S05]  /*7010*/  @!P0 NANOSLEEP.SYNCS 0x989680 ;  /* 0x009896800000895d */ /* 0x002fea0003900000 */
[----:B------:R-:W1:Y:S02]  /*7020*/  @!P0 SYNCS.PHASECHK.TRANS64 P0, [R6+URZ], R5 ;  /* 0x00000005060085a7 */ /* 0x000e64000800007f */
[----:B-1----:R-:W-:Y:S05]  /*7030*/  @!P0 BRA `(.L_x_106) ;  /* 0xfffffffc00f08947 */ /* 0x002fea000383ffff */
[----:B------:R-:W-:Y:S05]  /*7040*/  BRA `(.L_x_154) ;  /* 0xffffffe800387947 */ /* 0x000fea000383ffff */
.L_x_107:
[----:B0-----:R0:W1:Y:S02]  /*7050*/  SYNCS.PHASECHK.TRANS64.TRYWAIT P0, [R9+URZ], R4 ;  /* 0x00000004090075a7 */ /* 0x001064000800017f */
[----:B-1----:R-:W-:Y:S05]  /*7060*/  @!P0 NANOSLEEP.SYNCS 0x989680 ;  /* 0x009896800000895d */ /* 0x002fea0003900000 */
[----:B------:R-:W1:Y:S02]  /*7070*/  @!P0 SYNCS.PHASECHK.TRANS64 P0, [R9+URZ], R4 ;  /* 0x00000004090085a7 */ /* 0x000e64000800007f */
[----:B-1----:R-:W-:Y:S05]  /*7080*/  @!P0 BRA `(.L_x_107) ;  /* 0xfffffffc00f08947 */ /* 0x002fea000383ffff */
[----:B------:R-:W-:Y:S05]  /*7090*/  BRA `(.L_x_155) ;  /* 0xffffffe800487947 */ /* 0x000fea000383ffff */
.L_x_108:
[----:B0-----:R0:W1:Y:S02]  /*70a0*/  SYNCS.PHASECHK.TRANS64.TRYWAIT P0, [R6+URZ], R5 ;  /* 0x00000005060075a7 */ /* 0x001064000800017f */
[----:B-1----:R-:W-:Y:S05]  /*70b0*/  @!P0 NANOSLEEP.SYNCS 0x989680 ;  /* 0x009896800000895d */ /* 0x002fea0003900000 */
[----:B------:R-:W1:Y:S02]  /*70c0*/  @!P0 SYNCS.PHASECHK.TRANS64 P0, [R6+URZ], R5 ;  /* 0x00000005060085a7 */ /* 0x000e64000800007f */
[----:B-1----:R-:W-:Y:S05]  /*70d0*/  @!P0 BRA `(.L_x_108) ;  /* 0xfffffffc00f08947 */ /* 0x002fea000383ffff */
[----:B------:R-:W-:Y:S05]  /*70e0*/  BRA `(.L_x_156) ;  /* 0xffffffe800587947 */ /* 0x000fea000383ffff */
.L_x_109:
[----:B0-----:R0:W1:Y:S02]  /*70f0*/  SYNCS.PHASECHK.TRANS64.TRYWAIT P0, [R9+URZ], R4 ;  /* 0x00000004090075a7 */ /* 0x001064000800017f */
[----:B-1----:R-:W-:Y:S05]  /*7100*/  @!P0 NANOSLEEP.SYNCS 0x989680 ;  /* 0x009896800000895d */ /* 0x002fea0003900000 */
[----:B------:R-:W1:Y:S02]  /*7110*/  @!P0 SYNCS.PHASECHK.TRANS64 P0, [R9+URZ], R4 ;  /* 0x00000004090085a7 */ /* 0x000e64000800007f */
[----:B-1----:R-:W-:Y:S05]  /*7120*/  @!P0 BRA `(.L_x_109) ;  /* 0xfffffffc00f08947 */ /* 0x002fea000383ffff */
[----:B------:R-:W-:Y:S05]  /*7130*/  BRA `(.L_x_157) ;  /* 0xffffffe800687947 */ /* 0x000fea000383ffff */
.L_x_110:
[----:B0-----:R0:W1:Y:S02]  /*7140*/  SYNCS.PHASECHK.TRANS64.TRYWAIT P0, [R6+URZ], R5 ;  /* 0x00000005060075a7 */ /* 0x001064000800017f */
[----:B-1----:R-:W-:Y:S05]  /*7150*/  @!P0 NANOSLEEP.SYNCS 0x989680 ;  /* 0x009896800000895d */ /* 0x002fea0003900000 */
[----:B------:R-:W1:Y:S02]  /*7160*/  @!P0 SYNCS.PHASECHK.TRANS64 P0, [R6+URZ], R5 ;  /* 0x00000005060085a7 */ /* 0x000e64000800007f */
[----:B-1----:R-:W-:Y:S05]  /*7170*/  @!P0 BRA `(.L_x_110) ;  /* 0xfffffffc00f08947 */ /* 0x002fea000383ffff */
[----:B------:R-:W-:Y:S05]  /*7180*/  BRA `(.L_x_158) ;  /* 0xffffffe800787947 */ /* 0x000fea000383ffff */
.L_x_111:
[----:B0-----:R0:W1:Y:S02]  /*7190*/  SYNCS.PHASECHK.TRANS64.TRYWAIT P0, [R9+URZ], R4 ;  /* 0x00000004090075a7 */ /* 0x001064000800017f */
[----:B-1----:R-:W-:Y:S05]  /*71a0*/  @!P0 NANOSLEEP.SYNCS 0x989680 ;  /* 0x009896800000895d */ /* 0x002fea0003900000 */
[----:B------:R-:W1:Y:S02]  /*71b0*/  @!P0 SYNCS.PHASECHK.TRANS64 P0, [R9+URZ], R4 ;  /* 0x00000004090085a7 */ /* 0x000e64000800007f */
[----:B-1----:R-:W-:Y:S05]  /*71c0*/  @!P0 BRA `(.L_x_111) ;  /* 0xfffffffc00f08947 */ /* 0x002fea000383ffff */
[----:B------:R-:W-:Y:S05]  /*71d0*/  BRA `(.L_x_159) ;  /* 0xffffffe800887947 */ /* 0x000fea000383ffff */
.L_x_112:
[----:B0-----:R0:W1:Y:S02]  /*71e0*/  SYNCS.PHASECHK.TRANS64.TRYWAIT P0, [R6+URZ], R5 ;  /* 0x00000005060075a7 */ /* 0x001064000800017f */
[----:B-1----:R-:W-:Y:S05]  /*71f0*/  @!P0 NANOSLEEP.SYNCS 0x989680 ;  /* 0x009896800000895d */ /* 0x002fea0003900000 */
[----:B------:R-:W1:Y:S02]  /*7200*/  @!P0 SYNCS.PHASECHK.TRANS64 P0, [R6+URZ], R5 ;  /* 0x00000005060085a7 */ /* 0x000e64000800007f */
[----:B-1----:R-:W-:Y:S05]  /*7210*/  @!P0 BRA `(.L_x_112) ;  /* 0xfffffffc00f08947 */ /* 0x002fea000383ffff */
[----:B------:R-:W-:Y:S05]  /*7220*/  BRA `(.L_x_160) ;  /* 0xffffffe800987947 */ /* 0x000fea000383ffff */
.L_x_113:
[----:B0-----:R0:W1:Y:S02]  /*7230*/  SYNCS.PHASECHK.TRANS64.TRYWAIT P0, [R9+URZ], R4 ;  /* 0x00000004090075a7 */ /* 0x001064000800017f */
[----:B-1----:R-:W-:Y:S05]  /*7240*/  @!P0 NANOSLEEP.SYNCS 0x989680 ;  /* 0x009896800000895d */ /* 0x002fea0003900000 */
[----:B------:R-:W1:Y:S02]  /*7250*/  @!P0 SYNCS.PHASECHK.TRANS64 P0, [R9+URZ], R4 ;  /* 0x00000004090085a7 */ /* 0x000e64000800007f */
[----:B-1----:R-:W-:Y:S05]  /*7260*/  @!P0 BRA `(.L_x_113) ;  /* 0xfffffffc00f08947 */ /* 0x002fea000383ffff */
[----:B------:R-:W-:Y:S05]  /*7270*/  BRA `(.L_x_161) ;  /* 0xffffffe800a87947 */ /* 0x000fea000383ffff */
.L_x_114:
[----:B0-----:R0:W1:Y:S02]  /*7280*/  SYNCS.PHASECHK.TRANS64.TRYWAIT P0, [R6+URZ], R5 ;  /* 0x00000005060075a7 */ /* 0x001064000800017f */
[----:B-1----:R-:W-:Y:S05]  /*7290*/  @!P0 NANOSLEEP.SYNCS 0x989680 ;  /* 0x009896800000895d */ /* 0x002fea0003900000 */
[----:B------:R-:W1:Y:S02]  /*72a0*/  @!P0 SYNCS.PHASECHK.TRANS64 P0, [R6+URZ], R5 ;  /* 0x00000005060085a7 */ /* 0x000e64000800007f */
[----:B-1----:R-:W-:Y:S05]  /*72b0*/  @!P0 BRA `(.L_x_114) ;  /* 0xfffffffc00f08947 */ /* 0x002fea000383ffff */
[----:B------:R-:W-:Y:S05]  /*72c0*/  BRA `(.L_x_162) ;  /* 0xffffffe800b87947 */ /* 0x000fea000383ffff */
.L_x_115:
[----:B0-----:R0:W1:Y:S02]  /*72d0*/  SYNCS.PHASECHK.TRANS64.TRYWAIT P0, [R9+URZ], R4 ;  /* 0x00000004090075a7 */ /* 0x001064000800017f */
[----:B-1----:R-:W-:Y:S05]  /*72e0*/  @!P0 NANOSLEEP.SYNCS 0x989680 ;  /* 0x009896800000895d */ /* 0x002fea0003900000 */
[----:B------:R-:W1:Y:S02]  /*72f0*/  @!P0 SYNCS.PHASECHK.TRANS64 P0, [R9+URZ], R4 ;  /* 0x00000004090085a7 */ /* 0x000e64000800007f */
[----:B-1----:R-:W-:Y:S05]  /*7300*/  @!P0 BRA `(.L_x_115) ;  /* 0xfffffffc00f08947 */ /* 0x002fea000383ffff */
[----:B------:R-:W-:Y:S05]  /*7310*/  BRA `(.L_x_163) ;  /* 0xffffffe800c87947 */ /* 0x000fea000383ffff */
.L_x_116:
[----:B0-----:R0:W1:Y:S02]  /*7320*/  SYNCS.PHASECHK.TRANS64.TRYWAIT P0, [R6+URZ], R5 ;  /* 0x00000005060075a7 */ /* 0x001064000800017f */
[----:B-1----:R-:W-:Y:S05]  /*7330*/  @!P0 NANOSLEEP.SYNCS 0x989680 ;  /* 0x009896800000895d */ /* 0x002fea0003900000 */
[----:B------:R-:W1:Y:S02]  /*7340*/  @!P0 SYNCS.PHASECHK.TRANS64 P0, [R6+URZ], R5 ;  /* 0x00000005060085a7 */ /* 0x000e64000800007f */
[----:B-1----:R-:W-:Y:S05]  /*7350*/  @!P0 BRA `(.L_x_116) ;  /* 0xfffffffc00f08947 */ /* 0x002fea000383ffff */
[----:B------:R-:W-:Y:S05]  /*7360*/  BRA `(.L_x_164) ;  /* 0xffffffe800d87947 */ /* 0x000fea000383ffff */
.L_x_117:
[----:B0-----:R0:W1:Y:S02]  /*7370*/  SYNCS.PHASECHK.TRANS64.TRYWAIT P0, [R9+URZ], R4 ;  /* 0x00000004090075a7 */ /* 0x001064000800017f */
[----:B-1----:R-:W-:Y:S05]  /*7380*/  @!P0 NANOSLEEP.SYNCS 0x989680 ;  /* 0x009896800000895d */ /* 0x002fea0003900000 */
[----:B------:R-:W1:Y:S02]  /*7390*/  @!P0 SYNCS.PHASECHK.TRANS64 P0, [R9+URZ], R4 ;  /* 0x00000004090085a7 */ /* 0x000e64000800007f */
[----:B-1----:R-:W-:Y:S05]  /*73a0*/  @!P0 BRA `(.L_x_117) ;  /* 0xfffffffc00f08947 */ /* 0x002fea000383ffff */
[----:B------:R-:W-:Y:S05]  /*73b0*/  BRA `(.L_x_165) ;  /* 0xffffffe800e87947 */ /* 0x000fea000383ffff */
.L_x_118:
[----:B0-----:R0:W1:Y:S02]  /*73c0*/  SYNCS.PHASECHK.TRANS64.TRYWAIT P0, [R6+URZ], R5 ;  /* 0x00000005060075a7 */ /* 0x001064000800017f */
[----:B-1----:R-:W-:Y:S05]  /*73d0*/  @!P0 NANOSLEEP.SYNCS 0x989680 ;  /* 0x009896800000895d */ /* 0x002fea0003900000 */
[----:B------:R-:W1:Y:S02]  /*73e0*/  @!P0 SYNCS.PHASECHK.TRANS64 P0, [R6+URZ], R5 ;  /* 0x00000005060085a7 */ /* 0x000e64000800007f */
[----:B-1----:R-:W-:Y:S05]  /*73f0*/  @!P0 BRA `(.L_x_118) ;  /* 0xfffffffc00f08947 */ /* 0x002fea000383ffff */
[----:B------:R-:W-:Y:S05]  /*7400*/  BRA `(.L_x_166) ;  /* 0xffffffe800f87947 */ /* 0x000fea000383ffff */
.L_x_119:
[----:B0-----:R0:W1:Y:S02]  /*7410*/  SYNCS.PHASECHK.TRANS64.TRYWAIT P0, [R9+URZ], R4 ;  /* 0x00000004090075a7 */ /* 0x001064000800017f */
[----:B-1----:R-:W-:Y:S05]  /*7420*/  @!P0 NANOSLEEP.SYNCS 0x989680 ;  /* 0x009896800000895d */ /* 0x002fea0003900000 */
[----:B------:R-:W1:Y:S02]  /*7430*/  @!P0 SYNCS.PHASECHK.TRANS64 P0, [R9+URZ], R4 ;  /* 0x00000004090085a7 */ /* 0x000e64000800007f */
[----:B-1----:R-:W-:Y:S05]  /*7440*/  @!P0 BRA `(.L_x_119) ;  /* 0xfffffffc00f08947 */ /* 0x002fea000383ffff */
[----:B------:R-:W-:Y:S05]  /*7450*/  BRA `(.L_x_167) ;  /* 0xffffffec00087947 */ /* 0x000fea000383ffff */
.L_x_120:
[----:B0-----:R0:W1:Y:S02]  /*7460*/  SYNCS.PHASECHK.TRANS64.TRYWAIT P0, [R6+URZ], R5 ;  /* 0x00000005060075a7 */ /* 0x001064000800017f */
[----:B-1----:R-:W-:Y:S05]  /*7470*/  @!P0 NANOSLEEP.SYNCS 0x989680 ;  /* 0x009896800000895d */ /* 0x002fea0003900000 */
[----:B------:R-:W1:Y:S02]  /*7480*/  @!P0 SYNCS.PHASECHK.TRANS64 P0, [R6+URZ], R5 ;  /* 0x00000005060085a7 */ /* 0x000e64000800007f */
[----:B-1----:R-:W-:Y:S05]  /*7490*/  @!P0 BRA `(.L_x_120) ;  /* 0xfffffffc00f08947 */ /* 0x002fea000383ffff */
[----:B------:R-:W-:Y:S05]  /*74a0*/  BRA `(.L_x_168) ;  /* 0xffffffec00187947 */ /* 0x000fea000383ffff */
.L_x_121:
[----:B0-----:R0:W1:Y:S02]  /*74b0*/  SYNCS.PHASECHK.TRANS64.TRYWAIT P0, [R9+URZ], R4 ;  /* 0x00000004090075a7 */ /* 0x001064000800017f */
[----:B-1----:R-:W-:Y:S05]  /*74c0*/  @!P0 NANOSLEEP.SYNCS 0x989680 ;  /* 0x009896800000895d */ /* 0x002fea0003900000 */
[----:B------:R-:W1:Y:S02]  /*74d0*/  @!P0 SYNCS.PHASECHK.TRANS64 P0, [R9+URZ], R4 ;  /* 0x00000004090085a7 */ /* 0x000e64000800007f */
[----:B-1----:R-:W-:Y:S05]  /*74e0*/  @!P0 BRA `(.L_x_121) ;  /* 0xfffffffc00f08947 */ /* 0x002fea000383ffff */
[----:B------:R-:W-:Y:S05]  /*74f0*/  BRA `(.L_x_169) ;  /* 0xffffffec00287947 */ /* 0x000fea000383ffff */
.L_x_122:
[----:B0-----:R0:W1:Y:S02]  /*7500*/  SYNCS.PHASECHK.TRANS64.TRYWAIT P0, [R6+URZ], R5 ;  /* 0x00000005060075a7 */ /* 0x001064000800017f */
[----:B-1----:R-:W-:Y:S05]  /*7510*/  @!P0 NANOSLEEP.SYNCS 0x989680 ;  /* 0x009896800000895d */ /* 0x002fea0003900000 */
[----:B------:R-:W1:Y:S02]  /*7520*/  @!P0 SYNCS.PHASECHK.TRANS64 P0, [R6+URZ], R5 ;  /* 0x00000005060085a7 */ /* 0x000e64000800007f */
[----:B-1----:R-:W-:Y:S05]  /*7530*/  @!P0 BRA `(.L_x_122) ;  /* 0xfffffffc00f08947 */ /* 0x002fea000383ffff */
[----:B------:R-:W-:Y:S05]  /*7540*/  BRA `(.L_x_170) ;  /* 0xffffffec00387947 */ /* 0x000fea000383ffff */
.L_x_123:
[----:B0-----:R0:W1:Y:S02]  /*7550*/  SYNCS.PHASECHK.TRANS64.TRYWAIT P0, [R9+URZ], R4 ;  /* 0x00000004090075a7 */ /* 0x001064000800017f */
[----:B-1----:R-:W-:Y:S05]  /*7560*/  @!P0 NANOSLEEP.SYNCS 0x989680 ;  /* 0x009896800000895d */ /* 0x002fea0003900000 */
[----:B------:R-:W1:Y:S02]  /*7570*/  @!P0 SYNCS.PHASECHK.TRANS64 P0, [R9+URZ], R4 ;  /* 0x00000004090085a7 */ /* 0x000e64000800007f */
[----:B-1----:R-:W-:Y:S05]  /*7580*/  @!P0 BRA `(.L_x_123) ;  /* 0xfffffffc00f08947 */ /* 0x002fea000383ffff */
[----:B------:R-:W-:Y:S05]  /*7590*/  BRA `(.L_x_171) ;  /* 0xffffffec00487947 */ /* 0x000fea000383ffff */
.L_x_124:
[----:B0-----:R0:W1:Y:S02]  /*75a0*/  SYNCS.PHASECHK.TRANS64.TRYWAIT P0, [R6+URZ], R5 ;  /* 0x00000005060075a7 */ /* 0x001064000800017f */
[----:B-1----:R-:W-:Y:S05]  /*75b0*/  @!P0 NANOSLEEP.SYNCS 0x989680 ;  /* 0x009896800000895d */ /* 0x002fea0003900000 */
[----:B------:R-:W1:Y:S02]  /*75c0*/  @!P0 SYNCS.PHASECHK.TRANS64 P0, [R6+URZ], R5 ;  /* 0x00000005060085a7 */ /* 0x000e64000800007f */
[----:B-1----:R-:W-:Y:S05]  /*75d0*/  @!P0 BRA `(.L_x_124) ;  /* 0xfffffffc00f08947 */ /* 0x002fea000383ffff */
[----:B------:R-:W-:Y:S05]  /*75e0*/  BRA `(.L_x_172) ;  /* 0xffffffec00587947 */ /* 0x000fea000383ffff */
.L_x_125:
[----:B0-----:R0:W1:Y:S02]  /*75f0*/  SYNCS.PHASECHK.TRANS64.TRYWAIT P0, [R9+URZ], R4 ;  /* 0x00000004090075a7 */ /* 0x001064000800017f */
[----:B-1----:R-:W-:Y:S05]  /*7600*/  @!P0 NANOSLEEP.SYNCS 0x989680 ;  /* 0x009896800000895d */ /* 0x002fea0003900000 */
[----:B------:R-:W1:Y:S02]  /*7610*/  @!P0 SYNCS.PHASECHK.TRANS64 P0, [R9+URZ], R4 ;  /* 0x00000004090085a7 */ /* 0x000e64000800007f */
[----:B-1----:R-:W-:Y:S05]  /*7620*/  @!P0 BRA `(.L_x_125) ;  /* 0xfffffffc00f08947 */ /* 0x002fea000383ffff */
[----:B------:R-:W-:Y:S05]  /*7630*/  BRA `(.L_x_173) ;  /* 0xffffffec00687947 */ /* 0x000fea000383ffff */
.L_x_126:
[----:B0-----:R0:W1:Y:S02]  /*7640*/  SYNCS.PHASECHK.TRANS64.TRYWAIT P0, [R6+URZ], R5 ;  /* 0x00000005060075a7 */ /* 0x001064000800017f */
[----:B-1----:R-:W-:Y:S05]  /*7650*/  @!P0 NANOSLEEP.SYNCS 0x989680 ;  /* 0x009896800000895d */ /* 0x002fea0003900000 */
[----:B------:R-:W1:Y:S02]  /*7660*/  @!P0 SYNCS.PHASECHK.TRANS64 P0, [R6+URZ], R5 ;  /* 0x00000005060085a7 */ /* 0x000e64000800007f */
[----:B-1----:R-:W-:Y:S05]  /*7670*/  @!P0 BRA `(.L_x_126) ;  /* 0xfffffffc00f08947 */ /* 0x002fea000383ffff */
[----:B------:R-:W-:Y:S05]  /*7680*/  BRA `(.L_x_174) ;  /* 0xffffffec00787947 */ /* 0x000fea000383ffff */
.L_x_127:
[----:B0-----:R0:W1:Y:S02]  /*7690*/  SYNCS.PHASECHK.TRANS64.TRYWAIT P0, [R9+URZ], R4 ;  /* 0x00000004090075a7 */ /* 0x001064000800017f */
[----:B-1----:R-:W-:Y:S05]  /*76a0*/  @!P0 NANOSLEEP.SYNCS 0x989680 ;  /* 0x009896800000895d */ /* 0x002fea0003900000 */
[----:B------:R-:W1:Y:S02]  /*76b0*/  @!P0 SYNCS.PHASECHK.TRANS64 P0, [R9+URZ], R4 ;  /* 0x00000004090085a7 */ /* 0x000e64000800007f */
[----:B-1----:R-:W-:Y:S05]  /*76c0*/  @!P0 BRA `(.L_x_127) ;  /* 0xfffffffc00f08947 */ /* 0x002fea000383ffff */
[----:B------:R-:W-:Y:S05]  /*76d0*/  BRA `(.L_x_175) ;  /* 0xffffffec00887947 */ /* 0x000fea000383ffff */
.L_x_128:
[----:B0-----:R0:W1:Y:S02]  /*76e0*/  SYNCS.PHASECHK.TRANS64.TRYWAIT P0, [R6+URZ], R5 ;  /* 0x00000005060075a7 */ /* 0x001064000800017f */
[----:B-1----:R-:W-:Y:S05]  /*76f0*/  @!P0 NANOSLEEP.SYNCS 0x989680 ;  /* 0x009896800000895d */ /* 0x002fea0003900000 */
[----:B------:R-:W1:Y:S02]  /*7700*/  @!P0 SYNCS.PHASECHK.TRANS64 P0, [R6+URZ], R5 ;  /* 0x00000005060085a7 */ /* 0x000e64000800007f */
[----:B-1----:R-:W-:Y:S05]  /*7710*/  @!P0 BRA `(.L_x_128) ;  /* 0xfffffffc00f08947 */ /* 0x002fea000383ffff */
[----:B------:R-:W-:Y:S05]  /*7720*/  BRA `(.L_x_176) ;  /* 0xffffffec00987947 */ /* 0x000fea000383ffff */
.L_x_129:
[----:B0-----:R0:W1:Y:S02]  /*7730*/  SYNCS.PHASECHK.TRANS64.TRYWAIT P0, [R9+URZ], R4 ;  /* 0x00000004090075a7 */ /* 0x001064000800017f */
[----:B-1----:R-:W-:Y:S05]  /*7740*/  @!P0 NANOSLEEP.SYNCS 0x989680 ;  /* 0x009896800000895d */ /* 0x002fea0003900000 */
[----:B------:R-:W1:Y:S02]  /*7750*/  @!P0 SYNCS.PHASECHK.TRANS64 P0, [R9+URZ], R4 ;  /* 0x00000004090085a7 */ /* 0x000e64000800007f */
[----:B-1----:R-:W-:Y:S05]  /*7760*/  @!P0 BRA `(.L_x_129) ;  /* 0xfffffffc00f08947 */ /* 0x002fea000383ffff */
[----:B------:R-:W-:Y:S05]  /*7770*/  BRA `(.L_x_177) ;  /* 0xffffffec00a87947 */ /* 0x000fea000383ffff */
.L_x_130:
[----:B0-----:R0:W1:Y:S02]  /*7780*/  SYNCS.PHASECHK.TRANS64.TRYWAIT P0, [R6+URZ], R5 ;  /* 0x00000005060075a7 */ /* 0x001064000800017f */
[----:B-1----:R-:W-:Y:S05]  /*7790*/  @!P0 NANOSLEEP.SYNCS 0x989680 ;  /* 0x009896800000895d */ /* 0x002fea0003900000 */
[----:B------:R-:W1:Y:S02]  /*77a0*/  @!P0 SYNCS.PHASECHK.TRANS64 P0, [R6+URZ], R5 ;  /* 0x00000005060085a7 */ /* 0x000e64000800007f */
[----:B-1----:R-:W-:Y:S05]  /*77b0*/  @!P0 BRA `(.L_x_130) ;  /* 0xfffffffc00f08947 */ /* 0x002fea000383ffff */
[----:B------:R-:W-:Y:S05]  /*77c0*/  BRA `(.L_x_178) ;  /* 0xffffffec00b87947 */ /* 0x000fea000383ffff */
.L_x_131:
[----:B0-----:R0:W1:Y:S02]  /*77d0*/  SYNCS.PHASECHK.TRANS64.TRYWAIT P0, [R9+URZ], R4 ;  /* 0x00000004090075a7 */ /* 0x001064000800017f */
[----:B-1----:R-:W-:Y:S05]  /*77e0*/  @!P0 NANOSLEEP.SYNCS 0x989680 ;  /* 0x009896800000895d */ /* 0x002fea0003900000 */
[----:B------:R-:W1:Y:S02]  /*77f0*/  @!P0 SYNCS.PHASECHK.TRANS64 P0, [R9+URZ], R4 ;  /* 0x00000004090085a7 */ /* 0x000e64000800007f */
[----:B-1----:R-:W-:Y:S05]  /*7800*/  @!P0 BRA `(.L_x_131) ;  /* 0xfffffffc00f08947 */ /* 0x002fea000383ffff */
[----:B------:R-:W-:Y:S05]  /*7810*/  BRA `(.L_x_179) ;  /* 0xffffffec00c87947 */ /* 0x000fea000383ffff */
.L_x_132:
[----:B0-----:R0:W1:Y:S02]  /*7820*/  SYNCS.PHASECHK.TRANS64.TRYWAIT P0, [R6+URZ], R5 ;  /* 0x00000005060075a7 */ /* 0x001064000800017f */
[----:B-1----:R-:W-:Y:S05]  /*7830*/  @!P0 NANOSLEEP.SYNCS 0x989680 ;  /* 0x009896800000895d */ /* 0x002fea0003900000 */
[----:B------:R-:W1:Y:S02]  /*7840*/  @!P0 SYNCS.PHASECHK.TRANS64 P0, [R6+URZ], R5 ;  /* 0x00000005060085a7 */ /* 0x000e64000800007f */
[----:B-1----:R-:W-:Y:S05]  /*7850*/  @!P0 BRA `(.L_x_132) ;  /* 0xfffffffc00f08947 */ /* 0x002fea000383ffff */
[----:B------:R-:W-:Y:S05]  /*7860*/  BRA `(.L_x_180) ;  /* 0xffffffec00d87947 */ /* 0x000fea000383ffff */
.L_x_133:
[----:B0-----:R0:W1:Y:S02]  /*7870*/  SYNCS.PHASECHK.TRANS64.TRYWAIT P0, [R9+URZ], R4 ;  /* 0x00000004090075a7 */ /* 0x001064000800017f */
[----:B-1----:R-:W-:Y:S05]  /*7880*/  @!P0 NANOSLEEP.SYNCS 0x989680 ;  /* 0x009896800000895d */ /* 0x002fea0003900000 */
[----:B------:R-:W1:Y:S02]  /*7890*/  @!P0 SYNCS.PHASECHK.TRANS64 P0, [R9+URZ], R4 ;  /* 0x00000004090085a7 */ /* 0x000e64000800007f */
[----:B-1----:R-:W-:Y:S05]  /*78a0*/  @!P0 BRA `(.L_x_133) ;  /* 0xfffffffc00f08947 */ /* 0x002fea000383ffff */
[----:B------:R-:W-:Y:S05]  /*78b0*/  BRA `(.L_x_181) ;  /* 0xffffffec00e87947 */ /* 0x000fea000383ffff */
.L_x_134:
[----:B0-----:R0:W1:Y:S02]  /*78c0*/  SYNCS.PHASECHK.TRANS64.TRYWAIT P0, [R6+URZ], R5 ;  /* 0x00000005060075a7 */ /* 0x001064000800017f */
[----:B-1----:R-:W-:Y:S05]  /*78d0*/  @!P0 NANOSLEEP.SYNCS 0x989680 ;  /* 0x009896800000895d */ /* 0x002fea0003900000 */
[----:B------:R-:W1:Y:S02]  /*78e0*/  @!P0 SYNCS.PHASECHK.TRANS64 P0, [R6+URZ], R5 ;  /* 0x00000005060085a7 */ /* 0x000e64000800007f */
[----:B-1----:R-:W-:Y:S05]  /*78f0*/  @!P0 BRA `(.L_x_134) ;  /* 0xfffffffc00f08947 */ /* 0x002fea000383ffff */
[----:B------:R-:W-:Y:S05]  /*7900*/  BRA `(.L_x_182) ;  /* 0xffffffec00f87947 */ /* 0x000fea000383ffff */
.L_x_135:
[----:B0-----:R0:W1:Y:S02]  /*7910*/  SYNCS.PHASECHK.TRANS64.TRYWAIT P0, [R9+URZ], R4 ;  /* 0x00000004090075a7 */ /* 0x001064000800017f */
[----:B-1----:R-:W-:Y:S05]  /*7920*/  @!P0 NANOSLEEP.SYNCS 0x989680 ;  /* 0x009896800000895d */ /* 0x002fea0003900000 */
[----:B------:R-:W1:Y:S02]  /*7930*/  @!P0 SYNCS.PHASECHK.TRANS64 P0, [R9+URZ], R4 ;  /* 0x00000004090085a7 */ /* 0x000e64000800007f */
[----:B-1----:R-:W-:Y:S05]  /*7940*/  @!P0 BRA `(.L_x_135) ;  /* 0xfffffffc00f08947 */ /* 0x002fea000383ffff */
[----:B------:R-:W-:Y:S05]  /*7950*/  BRA `(.L_x_183) ;  /* 0xfffffff000087947 */ /* 0x000fea000383ffff */
.L_x_136:
[----:B0-----:R0:W1:Y:S02]  /*7960*/  SYNCS.PHASECHK.TRANS64.TRYWAIT P0, [R6+URZ], R5 ;  /* 0x00000005060075a7 */ /* 0x001064000800017f */
[----:B-1----:R-:W-:Y:S05]  /*7970*/  @!P0 NANOSLEEP.SYNCS 0x989680 ;  /* 0x009896800000895d */ /* 0x002fea0003900000 */
[----:B------:R-:W1:Y:S02]  /*7980*/  @!P0 SYNCS.PHASECHK.TRANS64 P0, [R6+URZ], R5 ;  /* 0x00000005060085a7 */ /* 0x000e64000800007f */
[----:B-1----:R-:W-:Y:S05]  /*7990*/  @!P0 BRA `(.L_x_136) ;  /* 0xfffffffc00f08947 */ /* 0x002fea000383ffff */
[----:B------:R-:W-:Y:S05]  /*79a0*/  BRA `(.L_x_184) ;  /* 0xfffffff000187947 */ /* 0x000fea000383ffff */
.L_x_137:
[----:B0-----:R0:W1:Y:S02]  /*79b0*/  SYNCS.PHASECHK.TRANS64.TRYWAIT P0, [R9+URZ], R4 ;  /* 0x00000004090075a7 */ /* 0x001064000800017f */
[----:B-1----:R-:W-:Y:S05]  /*79c0*/  @!P0 NANOSLEEP.SYNCS 0x989680 ;  /* 0x009896800000895d */ /* 0x002fea0003900000 */
[----:B------:R-:W1:Y:S02]  /*79d0*/  @!P0 SYNCS.PHASECHK.TRANS64 P0, [R9+URZ], R4 ;  /* 0x00000004090085a7 */ /* 0x000e64000800007f */
[----:B-1----:R-:W-:Y:S05]  /*79e0*/  @!P0 BRA `(.L_x_137) ;  /* 0xfffffffc00f08947 */ /* 0x002fea000383ffff */
[----:B------:R-:W-:Y:S05]  /*79f0*/  BRA `(.L_x_185) ;  /* 0xfffffff000287947 */ /* 0x000fea000383ffff */
.L_x_138:
[----:B0-----:R0:W1:Y:S02]  /*7a00*/  SYNCS.PHASECHK.TRANS64.TRYWAIT P0, [R6+URZ], R5 ;  /* 0x00000005060075a7 */ /* 0x001064000800017f */
[----:B-1----:R-:W-:Y:S05]  /*7a10*/  @!P0 NANOSLEEP.SYNCS 0x989680 ;  /* 0x009896800000895d */ /* 0x002fea0003900000 */
[----:B------:R-:W1:Y:S02]  /*7a20*/  @!P0 SYNCS.PHASECHK.TRANS64 P0, [R6+URZ], R5 ;  /* 0x00000005060085a7 */ /* 0x000e64000800007f */
[----:B-1----:R-:W-:Y:S05]  /*7a30*/  @!P0 BRA `(.L_x_138) ;  /* 0xfffffffc00f08947 */ /* 0x002fea000383ffff */
[----:B------:R-:W-:Y:S05]  /*7a40*/  BRA `(.L_x_186) ;  /* 0xfffffff000387947 */ /* 0x000fea000383ffff */
.L_x_139:
[----:B-1----:R1:W2:Y:S02]  /*7a50*/  SYNCS.PHASECHK.TRANS64.TRYWAIT P0, [R9+URZ], R4 ;  /* 0x00000004090075a7 */ /* 0x0022a4000800017f */
[----:B--2---:R-:W-:Y:S05]  /*7a60*/  @!P0 NANOSLEEP.SYNCS 0x989680 ;  /* 0x009896800000895d */ /* 0x004fea0003900000 */
[----:B------:R-:W2:Y:S02]  /*7a70*/  @!P0 SYNCS.PHASECHK.TRANS64 P0, [R9+URZ], R4 ;  /* 0x00000004090085a7 */ /* 0x000ea4000800007f */
[----:B--2---:R-:W-:Y:S05]  /*7a80*/  @!P0 BRA `(.L_x_139) ;  /* 0xfffffffc00f08947 */ /* 0x004fea000383ffff */
[----:B------:R-:W-:Y:S05]  /*7a90*/  BRA `(.L_x_187) ;  /* 0xfffffff000407947 */ /* 0x000fea000383ffff */
.L_x_188:
[----:B------:R-:W-:-:S00]  /*7aa0*/  BRA `(.L_x_188) ;  /* 0xfffffffc00fc7947 */ /* 0x000fc0000383ffff */
[----:B------:R-:W-:-:S00]  /*7ab0*/  NOP ;  /* 0x0000000000007918 */ /* 0x000fc00000000000 */
        /* <DEDUP_REMOVED lines=12> */
.L_x_189:


//--------------------- .nv.global.init           --------------------------
	.section	.nv.global.init,"aw",@progbits
.nv.global.init:
	.type		$str$22,@object
	.size		$str$22,($str$23 - $str$22)
$str$22:
        /*0000*/ 	.byte	0x6b, 0x5f, 0x74, 0x69, 0x6c, 0x65, 0x5f, 0x63, 0x6f, 0x75, 0x6e, 0x74, 0x20, 0x3e, 0x3d, 0x20
        /*0010*/ 	.byte	0x31, 0x00
	.type		$str$23,@object
	.size		$str$23,(__unnamed_1 - $str$23)
$str$23:
        /*0012*/ 	.byte	0x2f, 0x74, 0x6d, 0x70, 0x2f, 0x63, 0x75, 0x74, 0x6c, 0x61, 0x73, 0x73, 0x5f, 0x73, 0x77, 0x65
        /*0022*/ 	.byte	0x65, 0x70, 0x5f, 0x73, 0x72, 0x63, 0x2f, 0x69, 0x6e, 0x63, 0x6c, 0x75, 0x64, 0x65, 0x2f, 0x63
        /*0032*/ 	.byte	0x75, 0x74, 0x6c, 0x61, 0x73, 0x73, 0x2f, 0x67, 0x65, 0x6d, 0x6d, 0x2f, 0x63, 0x6f, 0x6c, 0x6c
        /*0042*/ 	.byte	0x65, 0x63, 0x74, 0x69, 0x76, 0x65, 0x2f, 0x73, 0x6d, 0x39, 0x30, 0x5f, 0x6d, 0x6d, 0x61, 0x5f
        /*0052*/ 	.byte	0x74, 0x6d, 0x61, 0x5f, 0x67, 0x6d, 0x6d, 0x61, 0x5f, 0x73, 0x73, 0x5f, 0x77, 0x61, 0x72, 0x70
        /*0062*/ 	.byte	0x73, 0x70, 0x65, 0x63, 0x69, 0x61, 0x6c, 0x69, 0x7a, 0x65, 0x64, 0x2e, 0x68, 0x70, 0x70, 0x00
	.type		__unnamed_1,@object
	.size		__unnamed_1,(.L_0 - __unnamed_1)
__unnamed_1:
        /*0072*/ 	.byte	0x76, 0x6f, 0x69, 0x64, 0x20, 0x63, 0x75, 0x74, 0x6c, 0x61, 0x73, 0x73, 0x3a, 0x3a, 0x67, 0x65
        /* <DEDUP_REMOVED lines=179> */
        /*0bb2*/ 	.byte	0x64, 0x65, 0x6e, 0x74, 0x69, 0x74, 0x79, 0x5d, 0x00
.L_0:


//--------------------- .nv.shared._ZN7cutlass13device_kernelINS_4gemm6kernel13GemmUniversalIN4cute5tupleIJiiiiEEENS1_10collective13CollectiveMmaINS1_34MainloopSm90TmaGmmaWarpSpecializedILi41ENS5_IJNS4_1CILi1EEESB_SB_EEENS1_35KernelTmaWarpSpecializedCooperativeEEENS5_IJNSA_ILi128EEENSA_ILi48EEENSA_ILi16EEEEEENS_6half_tENS5_IJlSB_lEEESJ_SK_NS4_8TiledMMAINS4_8MMA_AtomIJNS4_4SM904GMMA25MMA_64x16x16_F32F16F16_SSILNSO_5MajorE0ELSQ_0ELNSO_7ScaleInE1ELSR_1EEEEEENS4_6LayoutINS5_IJNSA_ILi2EEESB_SB_EEENS5_IJSB_NSA_ILi0EEESX_EEEEENS5_IJNS4_10UnderscoreES10_S10_EEEEENS4_13SM90_TMA_LOADENS4_14ComposedLayoutINS4_7SwizzleILi1ELi4ELi3EEENS4_18smem_ptr_flag_bitsILi16EEENSU_INS5_IJNSA_ILi8EEESH_EEENS5_IJSH_SB_EEEEEEEvNS4_8identityES13_S1D_vS1E_EENS_8epilogue10collective6detail29Sm90TmaWarpSpecializedAdapterINS1H_15DefaultEpilogueISJ_SK_SK_NS1G_6thread17LinearCombinationISJ_Li1EffLNS1L_9ScaleType4KindE0ELNS_15FloatRoundStyleE2ESJ_EENS1_15EpilogueDefaultEEEEEvvEEEEvNT_6ParamsE --------------------------
	.section	.nv.shared._ZN7cutlass13device_kernelINS_4gemm6kernel13GemmUniversalIN4cute5tupleIJiiiiEEENS1_10collective13CollectiveMmaINS1_34MainloopSm90TmaGmmaWarpSpecializedILi41ENS5_IJNS4_1CILi1EEESB_SB_EEENS1_35KernelTmaWarpSpecializedCooperativeEEENS5_IJNSA_ILi128EEENSA_ILi48EEENSA_ILi16EEEEEENS_6half_tENS5_IJlSB_lEEESJ_SK_NS4_8TiledMMAINS4_8MMA_AtomIJNS4_4SM904GMMA25MMA_64x16x16_F32F16F16_SSILNSO_5MajorE0ELSQ_0ELNSO_7ScaleInE1ELSR_1EEEEEENS4_6LayoutINS5_IJNSA_ILi2EEESB_SB_EEENS5_IJSB_NSA_ILi0EEESX_EEEEENS5_IJNS4_10UnderscoreES10_S10_EEEEENS4_13SM90_TMA_LOADENS4_14ComposedLayoutINS4_7SwizzleILi1ELi4ELi3EEENS4_18smem_ptr_flag_bitsILi16EEENSU_INS5_IJNSA_ILi8EEESH_EEENS5_IJSH_SB_EEEEEEEvNS4_8identityES13_S1D_vS1E_EENS_8epilogue10collective6detail29Sm90TmaWarpSpecializedAdapterINS1H_15DefaultEpilogueISJ_SK_SK_NS1G_6thread17LinearCombinationISJ_Li1EffLNS1L_9ScaleType4KindE0ELNS_15FloatRoundStyleE2ESJ_EENS1_15EpilogueDefaultEEEEEvvEEEEvNT_6ParamsE,"aw",@nobits
	.sectionflags	@""
	.align	16
	.zero		1024


//--------------------- .nv.shared.reserved.0     --------------------------
	.section	.nv.shared.reserved.0,"aw",@nobits
	.weak		__nv_reservedSMEM_offset_0_alias
	.size		__nv_reservedSMEM_offset_0_alias, 0, 0
	.other		__nv_reservedSMEM_offset_0_alias,@"STO_CUDA_RESERVED_SHARED STV_DEFAULT"
__nv_reservedSMEM_offset_0_alias:
	.zero		0


//--------------------- .nv.global                --------------------------
	.section	.nv.global,"aw",@nobits
.nv.global:
	.type		_ZN39_INTERNAL_034483b5_4_k_cu_ef871f8a_38204cute1_E,@object
	.size		_ZN39_INTERNAL_034483b5_4_k_cu_ef871f8a_38204cute1_E,(_ZN39_INTERNAL_034483b5_4_k_cu_ef871f8a_38204cuda3std3__45__cpo6cbeginE - _ZN39_INTERNAL_034483b5_4_k_cu_ef871f8a_38204cute1_E)
_ZN39_INTERNAL_034483b5_4_k_cu_ef871f8a_38204cute1_E:
	.zero		1
	.type		_ZN39_INTERNAL_034483b5_4_k_cu_ef871f8a_38204cuda3std3__45__cpo6cbeginE,@object
	.size		_ZN39_INTERNAL_034483b5_4_k_cu_ef871f8a_38204cuda3std3__45__cpo6cbeginE,(_ZN39_INTERNAL_034483b5_4_k_cu_ef871f8a_38204cuda3std3__48in_placeE - _ZN39_INTERNAL_034483b5_4_k_cu_ef871f8a_38204cuda3std3__45__cpo6cbeginE)
_ZN39_INTERNAL_034483b5_4_k_cu_ef871f8a_38204cuda3std3__45__cpo6cbeginE:
	.zero		1
	.type		_ZN39_INTERNAL_034483b5_4_k_cu_ef871f8a_38204cuda3std3__48in_placeE,@object
	.size		_ZN39_INTERNAL_034483b5_4_k_cu_ef871f8a_38204cuda3std3__48in_placeE,(_ZN39_INTERNAL_034483b5_4_k_cu_ef871f8a_38204cuda3std6ranges3__45__cpo9iter_moveE - _ZN39_INTERNAL_034483b5_4_k_cu_ef871f8a_38204cuda3std3__48in_placeE)
_ZN39_INTERNAL_034483b5_4_k_cu_ef871f8a_38204cuda3std3__48in_placeE:
	.zero		1
	.type		_ZN39_INTERNAL_034483b5_4_k_cu_ef871f8a_38204cuda3std6ranges3__45__cpo9iter_moveE,@object
	.size		_ZN39_INTERNAL_034483b5_4_k_cu_ef871f8a_38204cuda3std6ranges3__45__cpo9iter_moveE,(_ZN39_INTERNAL_034483b5_4_k_cu_ef871f8a_38204cuda3std3__45__cpo5beginE - _ZN39_INTERNAL_034483b5_4_k_cu_ef871f8a_38204cuda3std6ranges3__45__cpo9iter_moveE)
_ZN39_INTERNAL_034483b5_4_k_cu_ef871f8a_38204cuda3std6ranges3__45__cpo9iter_moveE:
	.zero		1
	.type		_ZN39_INTERNAL_034483b5_4_k_cu_ef871f8a_38204cuda3std3__45__cpo5beginE,@object
	.size		_ZN39_INTERNAL_034483b5_4_k_cu_ef871f8a_38204cuda3std3__45__cpo5beginE,(_ZN39_INTERNAL_034483b5_4_k_cu_ef871f8a_38204cuda3std3__441_GLOBAL__N__034483b5_4_k_cu_ef871f8a_38206ignoreE - _ZN39_INTERNAL_034483b5_4_k_cu_ef871f8a_38204cuda3std3__45__cpo5beginE)
_ZN39_INTERNAL_034483b5_4_k_cu_ef871f8a_38204cuda3std3__45__cpo5beginE:
	.zero		1
	.type		_ZN39_INTERNAL_034483b5_4_k_cu_ef871f8a_38204cuda3std3__441_GLOBAL__N__034483b5_4_k_cu_ef871f8a_38206ignoreE,@object
	.size		_ZN39_INTERNAL_034483b5_4_k_cu_ef871f8a_38204cuda3std3__441_GLOBAL__N__034483b5_4_k_cu_ef871f8a_38206ignoreE,(_ZN39_INTERNAL_034483b5_4_k_cu_ef871f8a_38204cute7productE - _ZN39_INTERNAL_034483b5_4_k_cu_ef871f8a_38204cuda3std3__441_GLOBAL__N__034483b5_4_k_cu_ef871f8a_38206ignoreE)
_ZN39_INTERNAL_034483b5_4_k_cu_ef871f8a_38204cuda3std3__441_GLOBAL__N__034483b5_4_k_cu_ef871f8a_38206ignoreE:
	.zero		1
	.type		_ZN39_INTERNAL_034483b5_4_k_cu_ef871f8a_38204cute7productE,@object
	.size		_ZN39_INTERNAL_034483b5_4_k_cu_ef871f8a_38204cute7productE,(_ZN39_INTERNAL_034483b5_4_k_cu_ef871f8a_38204cuda3std3__45__cpo3endE - _ZN39_INTERNAL_034483b5_4_k_cu_ef871f8a_38204cute7productE)
_ZN39_INTERNAL_034483b5_4_k_cu_ef871f8a_38204cute7productE:
	.zero		1
	.type		_ZN39_INTERNAL_034483b5_4_k_cu_ef871f8a_38204cuda3std3__45__cpo3endE,@object
	.size		_ZN39_INTERNAL_034483b5_4_k_cu_ef871f8a_38204cuda3std3__45__cpo3endE,(_ZN39_INTERNAL_034483b5_4_k_cu_ef871f8a_38204cuda3std3__419piecewise_constructE - _ZN39_INTERNAL_034483b5_4_k_cu_ef871f8a_38204cuda3std3__45__cpo3endE)
_ZN39_INTERNAL_034483b5_4_k_cu_ef871f8a_38204cuda3std3__45__cpo3endE:
	.zero		1
	.type		_ZN39_INTERNAL_034483b5_4_k_cu_ef871f8a_38204cuda3std3__419piecewise_constructE,@object
	.size		_ZN39_INTERNAL_034483b5_4_k_cu_ef871f8a_38204cuda3std3__419piecewise_constructE,(_ZN39_INTERNAL_034483b5_4_k_cu_ef871f8a_38204cuda3std3__45__cpo4cendE - _ZN39_INTERNAL_034483b5_4_k_cu_ef871f8a_38204cuda3std3__419piecewise_constructE)
_ZN39_INTERNAL_034483b5_4_k_cu_ef871f8a_38204cuda3std3__419piecewise_constructE:
	.zero		1
	.type		_ZN39_INTERNAL_034483b5_4_k_cu_ef871f8a_38204cuda3std3__45__cpo4cendE,@object
	.size		_ZN39_INTERNAL_034483b5_4_k_cu_ef871f8a_38204cuda3std3__45__cpo4cendE,(_ZN39_INTERNAL_034483b5_4_k_cu_ef871f8a_38204cuda3std6ranges3__45__cpo4swapE - _ZN39_INTERNAL_034483b5_4_k_cu_ef871f8a_38204cuda3std3__45__cpo4cendE)
_ZN39_INTERNAL_034483b5_4_k_cu_ef871f8a_38204cuda3std3__45__cpo4cendE:
	.zero		1
	.type		_ZN39_INTERNAL_034483b5_4_k_cu_ef871f8a_38204cuda3std6ranges3__45__cpo4swapE,@object
	.size		_ZN39_INTERNAL_034483b5_4_k_cu_ef871f8a_38204cuda3std6ranges3__45__cpo4swapE,(.L_8 - _ZN39_INTERNAL_034483b5_4_k_cu_ef871f8a_38204cuda3std6ranges3__45__cpo4swapE)
_ZN39_INTERNAL_034483b5_4_k_cu_ef871f8a_38204cuda3std6ranges3__45__cpo4swapE:
	.zero		1
.L_8:


//--------------------- .nv.constant0._ZN7cutlass13device_kernelINS_4gemm6kernel13GemmUniversalIN4cute5tupleIJiiiiEEENS1_10collective13CollectiveMmaINS1_34MainloopSm90TmaGmmaWarpSpecializedILi41ENS5_IJNS4_1CILi1EEESB_SB_EEENS1_35KernelTmaWarpSpecializedCooperativeEEENS5_IJNSA_ILi128EEENSA_ILi48EEENSA_ILi16EEEEEENS_6half_tENS5_IJlSB_lEEESJ_SK_NS4_8TiledMMAINS4_8MMA_AtomIJNS4_4SM904GMMA25MMA_64x16x16_F32F16F16_SSILNSO_5MajorE0ELSQ_0ELNSO_7ScaleInE1ELSR_1EEEEEENS4_6LayoutINS5_IJNSA_ILi2EEESB_SB_EEENS5_IJSB_NSA_ILi0EEESX_EEEEENS5_IJNS4_10UnderscoreES10_S10_EEEEENS4_13SM90_TMA_LOADENS4_14ComposedLayoutINS4_7SwizzleILi1ELi4ELi3EEENS4_18smem_ptr_flag_bitsILi16EEENSU_INS5_IJNSA_ILi8EEESH_EEENS5_IJSH_SB_EEEEEEEvNS4_8identityES13_S1D_vS1E_EENS_8epilogue10collective6detail29Sm90TmaWarpSpecializedAdapterINS1H_15DefaultEpilogueISJ_SK_SK_NS1G_6thread17LinearCombinationISJ_Li1EffLNS1L_9ScaleType4KindE0ELNS_15FloatRoundStyleE2ESJ_EENS1_15EpilogueDefaultEEEEEvvEEEEvNT_6ParamsE --------------------------
	.section	.nv.constant0._ZN7cutlass13device_kernelINS_4gemm6kernel13GemmUniversalIN4cute5tupleIJiiiiEEENS1_10collective13CollectiveMmaINS1_34MainloopSm90TmaGmmaWarpSpecializedILi41ENS5_IJNS4_1CILi1EEESB_SB_EEENS1_35KernelTmaWarpSpecializedCooperativeEEENS5_IJNSA_ILi128EEENSA_ILi48EEENSA_ILi16EEEEEENS_6half_tENS5_IJlSB_lEEESJ_SK_NS4_8TiledMMAINS4_8MMA_AtomIJNS4_4SM904GMMA25MMA_64x16x16_F32F16F16_SSILNSO_5MajorE0ELSQ_0ELNSO_7ScaleInE1ELSR_1EEEEEENS4_6LayoutINS5_IJNSA_ILi2EEESB_SB_EEENS5_IJSB_NSA_ILi0EEESX_EEEEENS5_IJNS4_10UnderscoreES10_S10_EEEEENS4_13SM90_TMA_LOADENS4_14ComposedLayoutINS4_7SwizzleILi1ELi4ELi3EEENS4_18smem_ptr_flag_bitsILi16EEENSU_INS5_IJNSA_ILi8EEESH_EEENS5_IJSH_SB_EEEEEEEvNS4_8identityES13_S1D_vS1E_EENS_8epilogue10collective6detail29Sm90TmaWarpSpecializedAdapterINS1H_15DefaultEpilogueISJ_SK_SK_NS1G_6thread17LinearCombinationISJ_Li1EffLNS1L_9ScaleType4KindE0ELNS_15FloatRoundStyleE2ESJ_EENS1_15EpilogueDefaultEEEEEvvEEEEvNT_6ParamsE,"a",@progbits
	.sectionflags	@""
	.align	4
.nv.constant0._ZN7cutlass13device_kernelINS_4gemm6kernel13GemmUniversalIN4cute5tupleIJiiiiEEENS1_10collective13CollectiveMmaINS1_34MainloopSm90TmaGmmaWarpSpecializedILi41ENS5_IJNS4_1CILi1EEESB_SB_EEENS1_35KernelTmaWarpSpecializedCooperativeEEENS5_IJNSA_ILi128EEENSA_ILi48EEENSA_ILi16EEEEEENS_6half_tENS5_IJlSB_lEEESJ_SK_NS4_8TiledMMAINS4_8MMA_AtomIJNS4_4SM904GMMA25MMA_64x16x16_F32F16F16_SSILNSO_5MajorE0ELSQ_0ELNSO_7ScaleInE1ELSR_1EEEEEENS4_6LayoutINS5_IJNSA_ILi2EEESB_SB_EEENS5_IJSB_NSA_ILi0EEESX_EEEEENS5_IJNS4_10UnderscoreES10_S10_EEEEENS4_13SM90_TMA_LOADENS4_14ComposedLayoutINS4_7SwizzleILi1ELi4ELi3EEENS4_18smem_ptr_flag_bitsILi16EEENSU_INS5_IJNSA_ILi8EEESH_EEENS5_IJSH_SB_EEEEEEEvNS4_8identityES13_S1D_vS1E_EENS_8epilogue10collective6detail29Sm90TmaWarpSpecializedAdapterINS1H_15DefaultEpilogueISJ_SK_SK_NS1G_6thread17LinearCombinationISJ_Li1EffLNS1L_9ScaleType4KindE0ELNS_15FloatRoundStyleE2ESJ_EENS1_15EpilogueDefaultEEEEEvvEEEEvNT_6ParamsE:
	.zero		1664


//--------------------- SYMBOLS --------------------------

	.type		.nv.reservedSmem.offset0,@object
	.size		.nv.reservedSmem.offset0,0x4
	.type		__assertfail,@function
